	.headerflags	@"EF_CUDA_TEXMODE_UNIFIED EF_CUDA_64BIT_ADDRESS EF_CUDA_ACCELERATORS EF_CUDA_SM90 EF_CUDA_VIRTUAL_SM(EF_CUDA_SM90)"
	.elftype	@"ET_EXEC"


//--------------------- .nv.info                  --------------------------
	.section	.nv.info,"",@"SHT_CUDA_INFO"
	.align	4


	//----- nvinfo : EIATTR_REGCOUNT
	.align		4
        /*0000*/ 	.byte	0x04, 0x2f
        /*0002*/ 	.short	(.L_1 - .L_0)
	.align		4
.L_0:
        /*0004*/ 	.word	index@(chunk_scaled_dot_kkt_fwd_kernel)
        /*0008*/ 	.word	0x0000005a


	//----- nvinfo : EIATTR_FRAME_SIZE
	.align		4
.L_1:
        /*000c*/ 	.byte	0x04, 0x11
        /*000e*/ 	.short	(.L_3 - .L_2)
	.align		4
.L_2:
        /*0010*/ 	.word	index@(chunk_scaled_dot_kkt_fwd_kernel)
        /*0014*/ 	.word	0x00000000


	//----- nvinfo : EIATTR_MIN_STACK_SIZE
	.align		4
.L_3:
        /*0018*/ 	.byte	0x04, 0x12
        /*001a*/ 	.short	(.L_5 - .L_4)
	.align		4
.L_4:
        /*001c*/ 	.word	index@(chunk_scaled_dot_kkt_fwd_kernel)
        /*0020*/ 	.word	0x00000000
.L_5:


//--------------------- .nv.info.chunk_scaled_dot_kkt_fwd_kernel --------------------------
	.section	.nv.info.chunk_scaled_dot_kkt_fwd_kernel,"",@"SHT_CUDA_INFO"
	.sectionflags	@""
	.align	4


	//----- nvinfo : EIATTR_CUDA_API_VERSION
	.align		4
        /*0000*/ 	.byte	0x04, 0x37
        /*0002*/ 	.short	(.L_7 - .L_6)
.L_6:
        /*0004*/ 	.word	0x00000080


	//----- nvinfo : EIATTR_KPARAM_INFO
	.align		4
.L_7:
        /*0008*/ 	.byte	0x04, 0x17
        /*000a*/ 	.short	(.L_9 - .L_8)
.L_8:
        /*000c*/ 	.word	0x00000000
        /*0010*/ 	.short	0x0005
        /*0012*/ 	.short	0x0028
        /*0014*/ 	.byte	0x00, 0xf4, 0x21, 0x00


	//----- nvinfo : EIATTR_KPARAM_INFO
	.align		4
.L_9:
        /*0018*/ 	.byte	0x04, 0x17
        /*001a*/ 	.short	(.L_11 - .L_10)
.L_10:
        /*001c*/ 	.word	0x00000000
        /*0020*/ 	.short	0x0004
        /*0022*/ 	.short	0x0020
        /*0024*/ 	.byte	0x00, 0xf0, 0x11, 0x00


	//----- nvinfo : EIATTR_KPARAM_INFO
	.align		4
.L_11:
        /*0028*/ 	.byte	0x04, 0x17
        /*002a*/ 	.short	(.L_13 - .L_12)
.L_12:
        /*002c*/ 	.word	0x00000000
        /*0030*/ 	.short	0x0003
        /*0032*/ 	.short	0x0018
        /*0034*/ 	.byte	0x00, 0xf4, 0x21, 0x00


	//----- nvinfo : EIATTR_KPARAM_INFO
	.align		4
.L_13:
        /*0038*/ 	.byte	0x04, 0x17
        /*003a*/ 	.short	(.L_15 - .L_14)
.L_14:
        /*003c*/ 	.word	0x00000000
        /*0040*/ 	.short	0x0002
        /*0042*/ 	.short	0x0010
        /*0044*/ 	.byte	0x00, 0xf4, 0x21, 0x00


	//----- nvinfo : EIATTR_KPARAM_INFO
	.align		4
.L_15:
        /*0048*/ 	.byte	0x04, 0x17
        /*004a*/ 	.short	(.L_17 - .L_16)
.L_16:
        /*004c*/ 	.word	0x00000000
        /*0050*/ 	.short	0x0001
        /*0052*/ 	.short	0x0008
        /*0054*/ 	.byte	0x00, 0xf4, 0x21, 0x00


	//----- nvinfo : EIATTR_KPARAM_INFO
	.align		4
.L_17:
        /*0058*/ 	.byte	0x04, 0x17
        /*005a*/ 	.short	(.L_19 - .L_18)
.L_18:
        /*005c*/ 	.word	0x00000000
        /*0060*/ 	.short	0x0000
        /*0062*/ 	.short	0x0000
        /*0064*/ 	.byte	0x00, 0xf4, 0x21, 0x00


	//----- nvinfo : EIATTR_SPARSE_MMA_MASK
	.align		4
.L_19:
        /*0068*/ 	.byte	0x03, 0x50
        /*006a*/ 	.short	0x0000


	//----- nvinfo : EIATTR_MAXREG_COUNT
	.align		4
        /*006c*/ 	.byte	0x03, 0x1b
        /*006e*/ 	.short	0x00ff


	//----- nvinfo : EIATTR_EXIT_INSTR_OFFSETS
	.align		4
        /*0070*/ 	.byte	0x04, 0x1c
        /*0072*/ 	.short	(.L_21 - .L_20)


	//   ....[0]....
.L_20:
        /*0074*/ 	.word	0x00003900


	//   ....[1]....
        /*0078*/ 	.word	0x00003950


	//----- nvinfo : EIATTR_REQNTID
	.align		4
.L_21:
        /*007c*/ 	.byte	0x04, 0x10
        /*007e*/ 	.short	(.L_23 - .L_22)
.L_22:
        /*0080*/ 	.word	0x00000080
        /*0084*/ 	.word	0x00000001
        /*0088*/ 	.word	0x00000001


	//----- nvinfo : EIATTR_CBANK_PARAM_SIZE
	.align		4
.L_23:
        /*008c*/ 	.byte	0x03, 0x19
        /*008e*/ 	.short	0x0030


	//----- nvinfo : EIATTR_PARAM_CBANK
	.align		4
        /*0090*/ 	.byte	0x04, 0x0a
        /*0092*/ 	.short	(.L_25 - .L_24)
	.align		4
.L_24:
        /*0094*/ 	.word	index@(.nv.constant0.chunk_scaled_dot_kkt_fwd_kernel)
        /*0098*/ 	.short	0x0210
        /*009a*/ 	.short	0x0030


	//----- nvinfo : EIATTR_SW_WAR
	.align		4
.L_25:
        /*009c*/ 	.byte	0x04, 0x36
        /*009e*/ 	.short	(.L_27 - .L_26)
.L_26:
        /*00a0*/ 	.word	0x00000008
.L_27:


//--------------------- .nv.callgraph             --------------------------
	.section	.nv.callgraph,"",@"SHT_CUDA_CALLGRAPH"
	.align	4
	.sectionentsize	8
	.align		4
        /*0000*/ 	.word	0x00000000
	.align		4
        /*0004*/ 	.word	0xffffffff
	.align		4
        /*0008*/ 	.word	0x00000000
	.align		4
        /*000c*/ 	.word	0xfffffffe
	.align		4
        /*0010*/ 	.word	0x00000000
	.align		4
        /*0014*/ 	.word	0xfffffffd
	.align		4
        /*0018*/ 	.word	0x00000000
	.align		4
        /*001c*/ 	.word	0xfffffffc


//--------------------- .text.chunk_scaled_dot_kkt_fwd_kernel --------------------------
	.section	.text.chunk_scaled_dot_kkt_fwd_kernel,"ax",@progbits
	.sectionflags	@"SHF_BARRIERS=1"
	.align	128
        .global         chunk_scaled_dot_kkt_fwd_kernel
        .type           chunk_scaled_dot_kkt_fwd_kernel,@function
        .size           chunk_scaled_dot_kkt_fwd_kernel,(.L_x_1 - chunk_scaled_dot_kkt_fwd_kernel)
        .other          chunk_scaled_dot_kkt_fwd_kernel,@"STO_CUDA_ENTRY STV_DEFAULT"
chunk_scaled_dot_kkt_fwd_kernel:
.text.chunk_scaled_dot_kkt_fwd_kernel:
[----:B------:R-:W1:Y:S01]  /*0000*/  LDC R1, c[0x0][0x28] ;  /* 0x00000a00ff017b82 */ /* 0x000e620000000800 */
[----:B------:R-:W2:Y:S07]  /*0010*/  S2R R22, SR_TID.X ;  /* 0x0000000000167919 */ /* 0x000eae0000002100 */
[----:B------:R-:W3:Y:S01]  /*0020*/  S2UR UR12, SR_CTAID.X ;  /* 0x00000000000c79c3 */ /* 0x000ee20000002500 */
[----:B------:R-:W-:Y:S01]  /*0030*/  ULDC UR4, c[0x0][0x230] ;  /* 0x00008c0000047ab9 */ /* 0x000fe20000000800 */
[----:B------:R-:W-:Y:S01]  /*0040*/  ULDC UR5, c[0x0][0x230] ;  /* 0x00008c0000057ab9 */ /* 0x000fe20000000800 */
[----:B------:R-:W4:Y:S01]  /*0050*/  S2R R8, SR_CTAID.Y ;  /* 0x0000000000087919 */ /* 0x000f220000002600 */
[----:B------:R-:W-:Y:S01]  /*0060*/  UMOV UR13, 0x400 ;  /* 0x00000400000d7882 */ /* 0x000fe20000000000 */
[----:B------:R-:W-:Y:S01]  /*0070*/  ULDC.64 UR14, c[0x0][0x208] ;  /* 0x00008200000e7ab9 */ /* 0x000fe20000000a00 */
[----:B------:R-:W-:-:S02]  /*0080*/  PRMT R58, RZ, 0x7610, R58 ;  /* 0x00007610ff3a7816 */ /* 0x000fc4000000003a */
[----:B------:R-:W5:Y:S01]  /*0090*/  LDC R9, c[0x0][0x230] ;  /* 0x00008c00ff097b82 */ /* 0x000f620000000800 */
[----:B------:R-:W-:Y:S01]  /*00a0*/  PRMT R57, RZ, 0x7610, R57 ;  /* 0x00007610ff397816 */ /* 0x000fe20000000039 */
[----:B---3--:R-:W-:-:S04]  /*00b0*/  USHF.L.U32 UR12, UR12, 0x6, URZ ;  /* 0x000000060c0c7899 */ /* 0x008fc8000800063f */
[----:B------:R-:W-:Y:S02]  /*00c0*/  USHF.R.S32.HI UR24, URZ, 0x1f, UR12 ;  /* 0x0000001f3f187899 */ /* 0x000fe4000801140c */
[----:B------:R-:W-:Y:S01]  /*00d0*/  IMAD.U32 R61, RZ, RZ, UR12 ;  /* 0x0000000cff3d7e24 */ /* 0x000fe2000f8e00ff */
[----:B------:R-:W-:Y:S01]  /*00e0*/  UISETP.GT.AND UP0, UPT, UR12, -0x1, UPT ;  /* 0xffffffff0c00788c */ /* 0x000fe2000bf04270 */
[----:B--2---:R-:W-:Y:S01]  /*00f0*/  IMAD.SHL.U32 R56, R22, 0x2, RZ ;  /* 0x0000000216387824 */ /* 0x004fe200078e00ff */
[----:B------:R-:W-:Y:S01]  /*0100*/  SHF.R.U32.HI R0, RZ, 0x2, R22 ;  /* 0x00000002ff007819 */ /* 0x000fe20000011616 */
[----:B------:R-:W-:Y:S01]  /*0110*/  IMAD.U32 R7, RZ, RZ, UR24 ;  /* 0x00000018ff077e24 */ /* 0x000fe2000f8e00ff */
[----:B-----5:R-:W-:Y:S01]  /*0120*/  SHF.R.S32.HI R2, RZ, 0x1f, R9 ;  /* 0x0000001fff027819 */ /* 0x020fe20000011409 */
[----:B------:R-:W-:Y:S01]  /*0130*/  IMAD.U32 R69, RZ, RZ, UR12 ;  /* 0x0000000cff457e24 */ /* 0x000fe2000f8e00ff */
[----:B------:R-:W-:Y:S01]  /*0140*/  LOP3.LUT R56, R56, 0x6, RZ, 0xc0, !PT ;  /* 0x0000000638387812 */ /* 0x000fe200078ec0ff */
[----:B------:R-:W-:Y:S01]  /*0150*/  IMAD.U32 R63, RZ, RZ, UR12 ;  /* 0x0000000cff3f7e24 */ /* 0x000fe2000f8e00ff */
[----:B------:R-:W-:Y:S01]  /*0160*/  PLOP3.LUT P0, PT, PT, PT, UP0, 0x80, 0x0 ;  /* 0x000000000000781c */ /* 0x000fe20003f0f008 */
[----:B------:R-:W-:Y:S01]  /*0170*/  IMAD.U32 R5, RZ, RZ, UR24 ;  /* 0x00000018ff057e24 */ /* 0x000fe2000f8e00ff */
[--C-:B------:R-:W-:Y:S01]  /*0180*/  LOP3.LUT R61, R61, 0x39, R56.reuse, 0xfe, !PT ;  /* 0x000000393d3d7812 */ /* 0x100fe200078efe38 */
[----:B------:R-:W-:Y:S01]  /*0190*/  IMAD.U32 R3, RZ, RZ, UR24 ;  /* 0x00000018ff037e24 */ /* 0x000fe2000f8e00ff */
[----:B------:R-:W-:Y:S01]  /*01a0*/  SGXT.U32 R0, R0, 0x5 ;  /* 0x000000050000781a */ /* 0x000fe20000000000 */
[----:B------:R-:W-:Y:S01]  /*01b0*/  IMAD.U32 R65, RZ, RZ, UR12 ;  /* 0x0000000cff417e24 */ /* 0x000fe2000f8e00ff */
[----:B------:R-:W-:Y:S01]  /*01c0*/  ISETP.LT.U32.AND P1, PT, R61, UR4, PT ;  /* 0x000000043d007c0c */ /* 0x000fe2000bf21070 */
[----:B------:R-:W-:Y:S01]  /*01d0*/  ULDC UR4, c[0x0][0x230] ;  /* 0x00008c0000047ab9 */ /* 0x000fe20000000800 */
[--C-:B------:R-:W-:Y:S01]  /*01e0*/  LOP3.LUT R69, R69, 0x31, R56.reuse, 0xfe, !PT ;  /* 0x0000003145457812 */ /* 0x100fe200078efe38 */
[----:B------:R-:W-:Y:S01]  /*01f0*/  IMAD.U32 R71, RZ, RZ, UR12 ;  /* 0x0000000cff477e24 */ /* 0x000fe2000f8e00ff */
[-C--:B------:R-:W-:Y:S01]  /*0200*/  ISETP.LT.AND.EX P0, PT, R7, R2.reuse, P0, P1 ;  /* 0x000000020700720c */ /* 0x080fe20000701310 */
[----:B------:R-:W-:Y:S01]  /*0210*/  IMAD.U32 R17, RZ, RZ, UR12 ;  /* 0x0000000cff117e24 */ /* 0x000fe2000f8e00ff */
[----:B------:R-:W-:Y:S01]  /*0220*/  LOP3.LUT R21, R0, UR12, RZ, 0xfc, !PT ;  /* 0x0000000c00157c12 */ /* 0x000fe2000f8efcff */
[----:B------:R-:W-:Y:S01]  /*0230*/  IMAD.U32 R67, RZ, RZ, UR12 ;  /* 0x0000000cff437e24 */ /* 0x000fe2000f8e00ff */
[----:B------:R-:W-:Y:S01]  /*0240*/  P2R R76, PR, RZ, 0x1 ;  /* 0x00000001ff4c7803 */ /* 0x000fe20000000000 */
[----:B------:R-:W-:Y:S01]  /*0250*/  IMAD.U32 R75, RZ, RZ, UR12 ;  /* 0x0000000cff4b7e24 */ /* 0x000fe2000f8e00ff */
[----:B------:R-:W-:Y:S01]  /*0260*/  PLOP3.LUT P0, PT, PT, PT, UP0, 0x80, 0x0 ;  /* 0x000000000000781c */ /* 0x000fe20003f0f008 */
[----:B------:R-:W-:Y:S01]  /*0270*/  IMAD.U32 R73, RZ, RZ, UR12 ;  /* 0x0000000cff497e24 */ /* 0x000fe2000f8e00ff */
[----:B------:R-:W-:Y:S01]  /*0280*/  ISETP.LT.U32.AND P1, PT, R69, UR5, PT ;  /* 0x0000000545007c0c */ /* 0x000fe2000bf21070 */
[----:B------:R-:W-:Y:S01]  /*0290*/  IMAD.U32 R6, RZ, RZ, UR24 ;  /* 0x00000018ff067e24 */ /* 0x000fe2000f8e00ff */
[----:B------:R-:W-:Y:S01]  /*02a0*/  PLOP3.LUT P2, PT, PT, PT, UP0, 0x80, 0x0 ;  /* 0x000000000000781c */ /* 0x000fe20003f4f008 */
[C---:B------:R-:W-:Y:S01]  /*02b0*/  IMAD.SHL.U32 R19, R21.reuse, 0x2000, RZ ;  /* 0x0000200015137824 */ /* 0x040fe200078e00ff */
[----:B------:R-:W-:Y:S01]  /*02c0*/  ISETP.LT.U32.AND P4, PT, R21, R9, PT ;  /* 0x000000091500720c */ /* 0x000fe20003f81070 */
[----:B------:R-:W-:Y:S01]  /*02d0*/  IMAD.U32 R11, RZ, RZ, UR24 ;  /* 0x00000018ff0b7e24 */ /* 0x000fe2000f8e00ff */
[----:B------:R-:W-:Y:S01]  /*02e0*/  LOP3.LUT R63, R63, 0x38, R56, 0xfe, !PT ;  /* 0x000000383f3f7812 */ /* 0x000fe200078efe38 */
[----:B------:R-:W-:Y:S01]  /*02f0*/  IMAD.SHL.U32 R20, R22, 0x8, RZ ;  /* 0x0000000816147824 */ /* 0x000fe200078e00ff */
[----:B------:R-:W-:-:S02]  /*0300*/  ISETP.LT.AND.EX P0, PT, R5, R2, P0, P1 ;  /* 0x000000020500720c */ /* 0x000fc40000701310 */
[----:B------:R-:W-:Y:S02]  /*0310*/  ISETP.LT.AND.EX P4, PT, R3, R2, P2, P4 ;  /* 0x000000020300720c */ /* 0x000fe40001781340 */
[--C-:B------:R-:W-:Y:S02]  /*0320*/  LOP3.LUT R65, R65, 0x30, R56.reuse, 0xfe, !PT ;  /* 0x0000003041417812 */ /* 0x100fe400078efe38 */
[----:B------:R-:W-:Y:S01]  /*0330*/  ISETP.LT.U32.AND P2, PT, R63, UR4, PT ;  /* 0x000000043f007c0c */ /* 0x000fe2000bf41070 */
[----:B------:R-:W-:Y:S01]  /*0340*/  ULDC UR4, c[0x0][0x230] ;  /* 0x00008c0000047ab9 */ /* 0x000fe20000000800 */
[----:B------:R-:W-:Y:S02]  /*0350*/  P2R R74, PR, RZ, 0x1 ;  /* 0x00000001ff4a7803 */ /* 0x000fe40000000000 */
[----:B------:R-:W-:Y:S02]  /*0360*/  PLOP3.LUT P1, PT, PT, PT, UP0, 0x80, 0x0 ;  /* 0x000000000000781c */ /* 0x000fe40003f2f008 */
[----:B------:R-:W-:Y:S01]  /*0370*/  ISETP.LT.U32.AND P0, PT, R65, UR4, PT ;  /* 0x0000000441007c0c */ /* 0x000fe2000bf01070 */
[----:B------:R-:W-:Y:S01]  /*0380*/  ULDC UR4, c[0x0][0x230] ;  /* 0x00008c0000047ab9 */ /* 0x000fe20000000800 */
[----:B------:R-:W-:-:S02]  /*0390*/  LOP3.LUT R71, R71, 0x29, R56, 0xfe, !PT ;  /* 0x0000002947477812 */ /* 0x000fc400078efe38 */
[-C--:B------:R-:W-:Y:S02]  /*03a0*/  ISETP.LT.AND.EX P0, PT, R3, R2.reuse, P1, P0 ;  /* 0x000000020300720c */ /* 0x080fe40000f01300 */
[----:B------:R-:W-:Y:S01]  /*03b0*/  ISETP.LT.U32.AND P1, PT, R71, UR4, PT ;  /* 0x0000000447007c0c */ /* 0x000fe2000bf21070 */
[----:B------:R-:W-:Y:S01]  /*03c0*/  ULDC UR4, c[0x0][0x230] ;  /* 0x00008c0000047ab9 */ /* 0x000fe20000000800 */
[----:B------:R-:W-:Y:S02]  /*03d0*/  P2R R72, PR, RZ, 0x1 ;  /* 0x00000001ff487803 */ /* 0x000fe40000000000 */
[----:B------:R-:W-:Y:S02]  /*03e0*/  PLOP3.LUT P0, PT, PT, PT, UP0, 0x80, 0x0 ;  /* 0x000000000000781c */ /* 0x000fe40003f0f008 */
[----:B------:R-:W-:Y:S02]  /*03f0*/  LOP3.LUT R17, R17, 0x20, R0, 0xfe, !PT ;  /* 0x0000002011117812 */ /* 0x000fe400078efe00 */
[----:B------:R-:W-:-:S02]  /*0400*/  ISETP.LT.AND.EX P0, PT, R3, R2, P0, P1 ;  /* 0x000000020300720c */ /* 0x000fc40000701310 */
[----:B------:R-:W-:Y:S02]  /*0410*/  LOP3.LUT R67, R67, 0x28, R56, 0xfe, !PT ;  /* 0x0000002843437812 */ /* 0x000fe400078efe38 */
[----:B------:R-:W-:Y:S02]  /*0420*/  P2R R82, PR, RZ, 0x1 ;  /* 0x00000001ff527803 */ /* 0x000fe40000000000 */
[----:B------:R-:W-:Y:S02]  /*0430*/  PLOP3.LUT P5, PT, PT, PT, UP0, 0x80, 0x0 ;  /* 0x000000000000781c */ /* 0x000fe40003faf008 */
[----:B------:R-:W-:Y:S02]  /*0440*/  ISETP.LT.U32.AND P3, PT, R17, R9, PT ;  /* 0x000000091100720c */ /* 0x000fe40003f61070 */
[----:B------:R-:W-:Y:S02]  /*0450*/  PLOP3.LUT P0, PT, PT, PT, UP0, 0x80, 0x0 ;  /* 0x000000000000781c */ /* 0x000fe40003f0f008 */
[----:B------:R-:W-:Y:S01]  /*0460*/  ISETP.LT.U32.AND P1, PT, R67, UR4, PT ;  /* 0x0000000443007c0c */ /* 0x000fe2000bf21070 */
[----:B------:R-:W-:Y:S01]  /*0470*/  ULDC UR4, c[0x0][0x230] ;  /* 0x00008c0000047ab9 */ /* 0x000fe20000000800 */
[----:B------:R-:W-:-:S02]  /*0480*/  SHF.R.U32.HI R59, RZ, 0x2, R22 ;  /* 0x00000002ff3b7819 */ /* 0x000fc40000011616 */
[-C--:B------:R-:W-:Y:S02]  /*0490*/  ISETP.LT.AND.EX P3, PT, R5, R2.reuse, P5, P3 ;  /* 0x000000020500720c */ /* 0x080fe40002f61330 */
[----:B------:R-:W-:Y:S02]  /*04a0*/  ISETP.LT.AND.EX P0, PT, R3, R2, P0, P1 ;  /* 0x000000020300720c */ /* 0x000fe40000701310 */
[----:B------:R-:W-:Y:S02]  /*04b0*/  PLOP3.LUT P5, PT, PT, PT, UP0, 0x80, 0x0 ;  /* 0x000000000000781c */ /* 0x000fe40003faf008 */
[----:B------:R-:W-:Y:S02]  /*04c0*/  LOP3.LUT R75, R75, 0x21, R56, 0xfe, !PT ;  /* 0x000000214b4b7812 */ /* 0x000fe400078efe38 */
[----:B------:R-:W-:Y:S02]  /*04d0*/  SHF.R.U32.HI R0, RZ, 0x1, R22 ;  /* 0x00000001ff007819 */ /* 0x000fe40000011616 */
[----:B------:R-:W-:-:S02]  /*04e0*/  SGXT.U32 R59, R59, 0x3 ;  /* 0x000000033b3b781a */ /* 0x000fc40000000000 */
[----:B------:R-:W-:Y:S02]  /*04f0*/  P2R R84, PR, RZ, 0x1 ;  /* 0x00000001ff547803 */ /* 0x000fe40000000000 */
[----:B------:R-:W-:Y:S02]  /*0500*/  ISETP.LT.AND.EX P2, PT, R3, R2, P5, P2 ;  /* 0x000000020300720c */ /* 0x000fe40002f41320 */
[----:B------:R-:W-:Y:S02]  /*0510*/  PLOP3.LUT P0, PT, PT, PT, UP0, 0x80, 0x0 ;  /* 0x000000000000781c */ /* 0x000fe40003f0f008 */
[----:B------:R-:W-:Y:S01]  /*0520*/  ISETP.LT.U32.AND P1, PT, R75, UR4, PT ;  /* 0x000000044b007c0c */ /* 0x000fe2000bf21070 */
[----:B------:R-:W-:Y:S01]  /*0530*/  ULDC UR4, c[0x0][0x230] ;  /* 0x00008c0000047ab9 */ /* 0x000fe20000000800 */
[----:B------:R-:W-:Y:S02]  /*0540*/  LOP3.LUT R73, R73, 0x20, R56, 0xfe, !PT ;  /* 0x0000002049497812 */ /* 0x000fe400078efe38 */
[----:B------:R-:W-:Y:S01]  /*0550*/  LOP3.LUT R59, R59, 0x30, R0, 0xf8, !PT ;  /* 0x000000303b3b7812 */ /* 0x000fe200078ef800 */
[----:B------:R-:W-:Y:S01]  /*0560*/  IMAD.U32 R0, RZ, RZ, UR12 ;  /* 0x0000000cff007e24 */ /* 0x000fe2000f8e00ff */
[----:B------:R-:W-:-:S02]  /*0570*/  P2R R78, PR, RZ, 0x4 ;  /* 0x00000004ff4e7803 */ /* 0x000fc40000000000 */
[-C--:B------:R-:W-:Y:S02]  /*0580*/  ISETP.LT.AND.EX P0, PT, R3, R2.reuse, P0, P1 ;  /* 0x000000020300720c */ /* 0x080fe40000701310 */
[----:B------:R-:W-:Y:S02]  /*0590*/  PLOP3.LUT P1, PT, PT, PT, UP0, 0x80, 0x0 ;  /* 0x000000000000781c */ /* 0x000fe40003f2f008 */
[----:B------:R-:W-:Y:S01]  /*05a0*/  ISETP.LT.U32.AND P2, PT, R73, UR4, PT ;  /* 0x0000000449007c0c */ /* 0x000fe2000bf41070 */
[----:B------:R-:W-:Y:S01]  /*05b0*/  ULDC.64 UR4, c[0x0][0x210] ;  /* 0x0000840000047ab9 */ /* 0x000fe20000000a00 */
[----:B------:R-:W-:Y:S02]  /*05c0*/  LOP3.LUT R60, R59, UR12, RZ, 0xfc, !PT ;  /* 0x0000000c3b3c7c12 */ /* 0x000fe4000f8efcff */
[----:B------:R-:W-:Y:S02]  /*05d0*/  ISETP.LT.AND.EX P1, PT, R3, R2, P1, P2 ;  /* 0x000000020300720c */ /* 0x000fe40000f21320 */
[----:B------:R-:W-:-:S02]  /*05e0*/  PLOP3.LUT P2, PT, PT, PT, UP0, 0x80, 0x0 ;  /* 0x000000000000781c */ /* 0x000fc40003f4f008 */
[-C--:B------:R-:W-:Y:S02]  /*05f0*/  ISETP.LT.U32.AND P5, PT, R60, R9.reuse, PT ;  /* 0x000000093c00720c */ /* 0x080fe40003fa1070 */
[----:B------:R-:W-:Y:S02]  /*0600*/  LOP3.LUT R0, R0, 0x8, R59, 0xfe, !PT ;  /* 0x0000000800007812 */ /* 0x000fe400078efe3b */
[----:B------:R-:W-:Y:S02]  /*0610*/  ISETP.LT.AND.EX P2, PT, R3, R2, P2, P5 ;  /* 0x000000020300720c */ /* 0x000fe40001741350 */
[----:B------:R-:W-:Y:S02]  /*0620*/  PLOP3.LUT P5, PT, PT, PT, UP0, 0x80, 0x0 ;  /* 0x000000000000781c */ /* 0x000fe40003faf008 */
[----:B------:R-:W-:Y:S02]  /*0630*/  ISETP.LT.U32.AND P6, PT, R0, R9, PT ;  /* 0x000000090000720c */ /* 0x000fe40003fc1070 */
[----:B----4-:R-:W-:-:S02]  /*0640*/  LOP3.LUT R7, R8, 0x1f, RZ, 0xc0, !PT ;  /* 0x0000001f08077812 */ /* 0x010fc400078ec0ff */
[----:B------:R-:W-:Y:S02]  /*0650*/  ISETP.LT.AND.EX P5, PT, R3, R2, P5, P6 ;  /* 0x000000020300720c */ /* 0x000fe40002fa1360 */
[----:B------:R-:W-:Y:S02]  /*0660*/  SHF.R.U32.HI R3, RZ, 0x5, R8 ;  /* 0x00000005ff037819 */ /* 0x000fe40000011608 */
[----:B------:R-:W-:Y:S02]  /*0670*/  LOP3.LUT R2, R22, 0x3, RZ, 0xc0, !PT ;  /* 0x0000000316027812 */ /* 0x000fe400078ec0ff */
[----:B------:R-:W-:Y:S01]  /*0680*/  SHF.L.U64.HI R21, R21, 0xd, R6 ;  /* 0x0000000d15157819 */ /* 0x000fe20000010206 */
[----:B------:R-:W-:Y:S01]  /*0690*/  IMAD R4, R3, R9, RZ ;  /* 0x0000000903047224 */ /* 0x000fe200078e02ff */
[----:B------:R-:W-:Y:S01]  /*06a0*/  LOP3.LUT R6, R8, 0xffe0, RZ, 0xc0, !PT ;  /* 0x0000ffe008067812 */ /* 0x000fe200078ec0ff */
[----:B------:R-:W-:-:S04]  /*06b0*/  IMAD.WIDE.U32 R2, R2, 0x10, RZ ;  /* 0x0000001002027825 */ /* 0x000fc800078e00ff */
[----:B------:R-:W-:Y:S01]  /*06c0*/  IMAD R4, R4, 0x20, R7 ;  /* 0x0000002004047824 */ /* 0x000fe200078e0207 */
[----:B------:R-:W-:Y:S01]  /*06d0*/  LOP3.LUT R2, R19, R2, RZ, 0xfc, !PT ;  /* 0x0000000213027212 */ /* 0x000fe200078efcff */
[----:B------:R-:W-:Y:S01]  /*06e0*/  IMAD R9, R6, R9, RZ ;  /* 0x0000000906097224 */ /* 0x000fe200078e02ff */
[----:B------:R-:W-:Y:S01]  /*06f0*/  LOP3.LUT R3, R21, R3, RZ, 0xfc, !PT ;  /* 0x0000000315037212 */ /* 0x000fe200078efcff */
[----:B------:R-:W-:Y:S02]  /*0700*/  IMAD.SHL.U32 R5, R4, 0x80, RZ ;  /* 0x0000008004057824 */ /* 0x000fe400078e00ff */
[----:B------:R-:W-:Y:S01]  /*0710*/  IMAD.U32 R6, RZ, RZ, UR24 ;  /* 0x00000018ff067e24 */ /* 0x000fe2000f8e00ff */
[----:B------:R-:W-:Y:S01]  /*0720*/  LOP3.LUT R23, R9, 0x1f, R8, 0xf8, !PT ;  /* 0x0000001f09177812 */ /* 0x000fe200078ef808 */
[----:B------:R-:W-:-:S03]  /*0730*/  IMAD.WIDE R2, R5, 0x2, R2 ;  /* 0x0000000205027825 */ /* 0x000fc600078e0202 */
[----:B------:R-:W-:Y:S01]  /*0740*/  IADD3 R4, P6, R2, UR4, RZ ;  /* 0x0000000402047c10 */ /* 0x000fe2000ffde0ff */
[----:B------:R-:W2:Y:S03]  /*0750*/  S2UR UR4, SR_CgaCtaId ;  /* 0x00000000000479c3 */ /* 0x000ea60000008800 */
[----:B------:R-:W-:-:S05]  /*0760*/  IADD3.X R5, R3, UR5, RZ, P6, !PT ;  /* 0x0000000503057c10 */ /* 0x000fca000b7fe4ff */
[----:B------:R-:W3:Y:S01]  /*0770*/  LDC.64 R2, c[0x0][0x220] ;  /* 0x00008800ff027b82 */ /* 0x000ee20000000a00 */
[----:B--2---:R-:W-:-:S04]  /*0780*/  ULEA UR13, UR4, UR13, 0x18 ;  /* 0x0000000d040d7291 */ /* 0x004fc8000f8ec03f */
[----:B------:R-:W-:Y:S01]  /*0790*/  USHF.R.U32.HI UR4, URZ, 0x4, UR13 ;  /* 0x000000043f047899 */ /* 0x000fe2000801160d */
[----:B---3--:R-:W-:-:S03]  /*07a0*/  IMAD.WIDE R2, R9, 0x2, R2 ;  /* 0x0000000209027825 */ /* 0x008fc600078e0202 */
[----:B------:R-:W-:-:S04]  /*07b0*/  USGXT.U32 UR4, UR4, 0xe ;  /* 0x0000000e0404789a */ /* 0x000fc80008000000 */
[----:B------:R-:W-:Y:S01]  /*07c0*/  ULOP3.LUT UR4, UR4, 0x1000000, URZ, 0xfc, !UPT ;  /* 0x0100000004047892 */ /* 0x000fe2000f8efc3f */
[----:B------:R-:W-:-:S03]  /*07d0*/  IMAD.WIDE.U32 R2, R7, 0x2, R2 ;  /* 0x0000000207027825 */ /* 0x000fc600078e0002 */
[----:B------:R-:W-:-:S04]  /*07e0*/  LEA R12, P6, R60, R2, 0x6 ;  /* 0x000000023c0c7211 */ /* 0x000fc800078c30ff */
[----:B------:R-:W-:Y:S02]  /*07f0*/  LEA.HI.X R13, R60, R3, R11, 0x6, P6 ;  /* 0x000000033c0d7211 */ /* 0x000fe400030f340b */
[----:B------:R-:W-:-:S03]  /*0800*/  LEA R14, P6, R0, R2, 0x6 ;  /* 0x00000002000e7211 */ /* 0x000fc600078c30ff */
[----:B------:R2:W3:Y:S01]  /*0810*/  @P2 LDG.E.U16 R58, desc[UR14][R12.64] ;  /* 0x0000000e0c3a2981 */ /* 0x0004e2000c1e1500 */
[----:B------:R-:W-:Y:S01]  /*0820*/  LEA.HI.X R15, R0, R3, R11, 0x6, P6 ;  /* 0x00000003000f7211 */ /* 0x000fe200030f340b */
[----:B------:R-:W-:Y:S01]  /*0830*/  IMAD.SHL.U32 R11, R23, 0x80, RZ ;  /* 0x00000080170b7824 */ /* 0x000fe200078e00ff */
[----:B------:R-:W4:Y:S03]  /*0840*/  LDC.64 R2, c[0x0][0x210] ;  /* 0x00008400ff027b82 */ /* 0x000f260000000a00 */
[----:B------:R-:W5:Y:S01]  /*0850*/  @P5 LDG.E.U16 R57, desc[UR14][R14.64] ;  /* 0x0000000e0e395981 */ /* 0x000f62000c1e1500 */
[----:B----4-:R-:W-:Y:S01]  /*0860*/  IMAD.WIDE R2, R11, 0x2, R2 ;  /* 0x000000020b027825 */ /* 0x010fe200078e0202 */
[----:B------:R-:W-:Y:S01]  /*0870*/  UMOV UR5, 0x80000020 ;  /* 0x8000002000057882 */ /* 0x000fe20000000000 */
[----:B------:R-:W-:Y:S02]  /*0880*/  UMOV UR6, UR4 ;  /* 0x0000000400067c82 */ /* 0x000fe40008000000 */
[----:B------:R-:W4:Y:S01]  /*0890*/  LDC.64 R10, c[0x0][0x218] ;  /* 0x00008600ff0a7b82 */ /* 0x000f220000000a00 */
[----:B------:R-:W-:-:S04]  /*08a0*/  LEA R16, P6, R17, R2, 0xd ;  /* 0x0000000211107211 */ /* 0x000fc800078c68ff */
[----:B------:R-:W-:Y:S02]  /*08b0*/  LEA.HI.X R17, R17, R3, R6, 0xd, P6 ;  /* 0x0000000311117211 */ /* 0x000fe400030f6c06 */
[----:B------:R-:W-:Y:S01]  /*08c0*/  IADD3 R18, P6, R2, R19, RZ ;  /* 0x0000001302127210 */ /* 0x000fe20007fde0ff */
[----:B------:R-:W-:Y:S01]  /*08d0*/  UMOV UR7, UR5 ;  /* 0x0000000500077c82 */ /* 0x000fe20008000000 */
[----:B------:R-:W-:-:S03]  /*08e0*/  SHF.R.S32.HI R2, RZ, 0x1f, R9 ;  /* 0x0000001fff027819 */ /* 0x000fc60000011409 */
[----:B------:R-:W-:Y:S01]  /*08f0*/  IMAD.X R19, R3, 0x1, R21, P6 ;  /* 0x0000000103137824 */ /* 0x000fe200030e0615 */
[----:B------:R-:W-:-:S05]  /*0900*/  LOP3.LUT R21, R22, 0x18, RZ, 0xc0, !PT ;  /* 0x0000001816157812 */ /* 0x000fca00078ec0ff */
[----:B------:R-:W-:Y:S01]  /*0910*/  IMAD R24, R21, 0x9, RZ ;  /* 0x0000000915187824 */ /* 0x000fe200078e02ff */
[----:B------:R-:W-:-:S04]  /*0920*/  LOP3.LUT R21, R20, 0x38, RZ, 0xc0, !PT ;  /* 0x0000003814157812 */ /* 0x000fc800078ec0ff */
[C-C-:B------:R-:W-:Y:S02]  /*0930*/  LOP3.LUT R25, R24.reuse, 0x38, R20.reuse, 0x78, !PT ;  /* 0x0000003818197812 */ /* 0x140fe400078e7814 */
[----:B------:R-:W-:Y:S02]  /*0940*/  LOP3.LUT R27, R24, 0x400, R21, 0x1e, !PT ;  /* 0x00000400181b7812 */ /* 0x000fe400078e1e15 */
[----:B------:R-:W-:Y:S02]  /*0950*/  LOP3.LUT R21, R20, 0x18, RZ, 0xc0, !PT ;  /* 0x0000001814157812 */ /* 0x000fe400078ec0ff */
[--C-:B------:R-:W-:Y:S02]  /*0960*/  LOP3.LUT R25, R25, 0x300, R20.reuse, 0xf8, !PT ;  /* 0x0000030019197812 */ /* 0x100fe400078ef814 */
[----:B------:R-:W-:Y:S01]  /*0970*/  LOP3.LUT R27, R27, 0x300, R20, 0xf8, !PT ;  /* 0x000003001b1b7812 */ /* 0x000fe200078ef814 */
[----:B------:R-:W-:Y:S01]  /*0980*/  IMAD.WIDE.U32 R18, R21, 0x2, R18 ;  /* 0x0000000215127825 */ /* 0x000fe200078e0012 */
[----:B----4-:R-:W-:-:S02]  /*0990*/  LEA R6, P6, R9, R10, 0x2 ;  /* 0x0000000a09067211 */ /* 0x010fc400078c10ff */
[----:B------:R-:W-:Y:S01]  /*09a0*/  LEA R77, R27, UR13, 0x1 ;  /* 0x0000000d1b4d7c11 */ /* 0x000fe2000f8e08ff */
[----:B------:R-:W-:Y:S01]  /*09b0*/  IMAD.WIDE.U32 R16, R21, 0x2, R16 ;  /* 0x0000000215107825 */ /* 0x000fe200078e0010 */
[----:B------:R-:W-:Y:S01]  /*09c0*/  LEA R21, R25, UR13, 0x1 ;  /* 0x0000000d19157c11 */ /* 0x000fe2000f8e08ff */
[----:B------:R-:W-:Y:S01]  /*09d0*/  UMOV UR9, 0x80000020 ;  /* 0x8000002000097882 */ /* 0x000fe20000000000 */
[----:B------:R-:W-:-:S03]  /*09e0*/  LEA.HI.X R9, R9, R11, R2, 0x2, P6 ;  /* 0x0000000b09097211 */ /* 0x000fc600030f1402 */
[----:B------:R-:W-:Y:S01]  /*09f0*/  @!PT LDS RZ, [RZ] ;  /* 0x00000000fffff984 */ /* 0x000fe20000000800 */
[----:B------:R-:W-:Y:S01]  /*0a00*/  @!PT LDS RZ, [RZ] ;  /* 0x00000000fffff984 */ /* 0x000fe20000000800 */
[----:B------:R-:W-:Y:S01]  /*0a10*/  @!PT LDS RZ, [RZ] ;  /* 0x00000000fffff984 */ /* 0x000fe20000000800 */
[----:B------:R-:W-:Y:S01]  /*0a20*/  LDGSTS.E.BYPASS.128 [R21], desc[UR14][R18.64], P4 ;  /* 0x0000000012157fae */ /* 0x000fe2000a101c4e */
[----:B------:R-:W-:Y:S01]  /*0a30*/  LEA R2, P6, R7, R6, 0x2 ;  /* 0x0000000607027211 */ /* 0x000fe200078c10ff */
[----:B------:R-:W-:Y:S01]  /*0a40*/  UMOV UR11, UR9 ;  /* 0x00000009000b7c82 */ /* 0x000fe20008000000 */
[----:B------:R-:W-:Y:S01]  /*0a50*/  IMAD.SHL.U32 R7, R60, 0x20, RZ ;  /* 0x000000203c077824 */ /* 0x000fe200078e00ff */
[----:B------:R-:W-:Y:S01]  /*0a60*/  LDGSTS.E.BYPASS.128 [R77], desc[UR14][R16.64], P3 ;  /* 0x00000000104d7fae */ /* 0x000fe20009901c4e */
[----:B------:R-:W-:Y:S02]  /*0a70*/  IMAD.U32 R11, RZ, RZ, UR24 ;  /* 0x00000018ff0b7e24 */ /* 0x000fe4000f8e00ff */
[----:B------:R-:W-:Y:S01]  /*0a80*/  IMAD.X R3, RZ, RZ, R9, P6 ;  /* 0x000000ffff037224 */ /* 0x000fe200030e0609 */
[----:B------:R-:W0:Y:S01]  /*0a90*/  LDGDEPBAR ;  /* 0x00000000000079af */ /* 0x000e220000000000 */
[----:B------:R-:W-:Y:S01]  /*0aa0*/  IMAD.U32 R9, RZ, RZ, UR24 ;  /* 0x00000018ff097e24 */ /* 0x000fe2000f8e00ff */
[----:B------:R-:W-:-:S02]  /*0ab0*/  LEA R6, P6, R7, R2, 0x2 ;  /* 0x0000000207067211 */ /* 0x000fc400078c10ff */
[----:B------:R-:W-:Y:S02]  /*0ac0*/  SHF.L.U64.HI R10, R0, 0x5, R11 ;  /* 0x00000005000a7819 */ /* 0x000fe4000001020b */
[----:B------:R-:W-:Y:S01]  /*0ad0*/  SHF.L.U64.HI R8, R60, 0x5, R9 ;  /* 0x000000053c087819 */ /* 0x000fe20000010209 */
[----:B------:R-:W-:-:S03]  /*0ae0*/  IMAD.SHL.U32 R9, R0, 0x20, RZ ;  /* 0x0000002000097824 */ /* 0x000fc600078e00ff */
[----:B------:R-:W-:Y:S02]  /*0af0*/  LEA.HI.X R7, R7, R3, R8, 0x2, P6 ;  /* 0x0000000307077211 */ /* 0x000fe400030f1408 */
[----:B------:R-:W-:-:S04]  /*0b00*/  LEA R8, P6, R9, R2, 0x2 ;  /* 0x0000000209087211 */ /* 0x000fc800078c10ff */
[----:B------:R-:W-:Y:S02]  /*0b10*/  LEA.HI.X R9, R9, R3, R10, 0x2, P6 ;  /* 0x0000000309097211 */ /* 0x000fe400030f140a */
[----:B------:R-:W-:-:S05]  /*0b20*/  IADD3 R10, P6, R4, 0x40000, RZ ;  /* 0x00040000040a7810 */ /* 0x000fca0007fde0ff */
[----:B------:R-:W-:Y:S01]  /*0b30*/  IMAD.X R11, RZ, RZ, R5, P6 ;  /* 0x000000ffff0b7224 */ /* 0x000fe200030e0605 */
[----:B------:R-:W-:-:S04]  /*0b40*/  DEPBAR.LE SB0, 0x0 ;  /* 0x000080000000791a */ /* 0x000fc80000000000 */
[----:B------:R-:W-:Y:S06]  /*0b50*/  BAR.SYNC.DEFER_BLOCKING 0x0 ;  /* 0x0000000000007b1d */ /* 0x000fec0000010000 */
[----:B------:R-:W-:-:S06]  /*0b60*/  WARPGROUP.ARRIVE ;  /* 0x00000000000079c5 */ /* 0x000fcc0000000000 */
[----:B------:R-:W-:Y:S01]  /*0b70*/  HGMMA.64x64x16.F32.BF16 R24, gdesc[UR4], RZ, !UPT ;  /* 0x00e00000041879f0 */ /* 0x000fe2000c7018ff */
[----:B------:R-:W-:-:S04]  /*0b80*/  UIADD3 UR6, UR13, 0x20, URZ ;  /* 0x000000200d067890 */ /* 0x000fc8000fffe03f */
[----:B------:R-:W-:-:S04]  /*0b90*/  USHF.R.U32.HI UR6, URZ, 0x4, UR6 ;  /* 0x000000043f067899 */ /* 0x000fc80008011606 */
[----:B------:R-:W-:-:S04]  /*0ba0*/  USGXT.U32 UR6, UR6, 0xe ;  /* 0x0000000e0606789a */ /* 0x000fc80008000000 */
[----:B------:R-:W-:-:S07]  /*0bb0*/  ULOP3.LUT UR8, UR6, 0x1000000, URZ, 0xfc, !UPT ;  /* 0x0100000006087892 */ /* 0x000fce000f8efc3f */
[----:B------:R-:W-:Y:S02]  /*0bc0*/  UMOV UR10, UR8 ;  /* 0x00000008000a7c82 */ /* 0x000fe40008000000 */
[----:B------:R-:W-:Y:S03]  /*0bd0*/  HGMMA.64x64x16.F32.BF16 R24, gdesc[UR8], R24, gsb0 ;  /* 0x00e00000081879f0 */ /* 0x000fe60008001818 */
[----:B------:R-:W-:Y:S02]  /*0be0*/  WARPGROUP.DEPBAR.LE gsb0, 0x1 ;  /* 0x00008000000079c5 */ /* 0x000fe40000010100 */
[----:B------:R-:W-:Y:S06]  /*0bf0*/  BAR.SYNC.DEFER_BLOCKING 0x0 ;  /* 0x0000000000007b1d */ /* 0x000fec0000010000 */
[----:B------:R-:W-:Y:S01]  /*0c00*/  @!PT LDS RZ, [RZ] ;  /* 0x00000000fffff984 */ /* 0x000fe20000000800 */
[----:B------:R-:W-:Y:S01]  /*0c10*/  @!PT LDS RZ, [RZ] ;  /* 0x00000000fffff984 */ /* 0x000fe20000000800 */
[----:B------:R-:W-:Y:S01]  /*0c20*/  @!PT LDS RZ, [RZ] ;  /* 0x00000000fffff984 */ /* 0x000fe20000000800 */
[----:B------:R-:W-:Y:S04]  /*0c30*/  LDGSTS.E.BYPASS.128 [R21+0x1000], desc[UR14][R4.64+0x40], P4 ;  /* 0x0100004004157fae */ /* 0x000fe8000a101c4e */
[----:B------:R-:W-:Y:S04]  /*0c40*/  LDGSTS.E.BYPASS.128 [R77+0x1000], desc[UR14][R10.64+0x40], P3 ;  /* 0x010000400a4d7fae */ /* 0x000fe80009901c4e */
[----:B------:R-:W0:Y:S01]  /*0c50*/  LDGDEPBAR ;  /* 0x00000000000079af */ /* 0x000e220000000000 */
[----:B------:R-:W-:-:S04]  /*0c60*/  UIADD3 UR6, UR13, 0x1000, URZ ;  /* 0x000010000d067890 */ /* 0x000fc8000fffe03f */
[----:B------:R-:W-:Y:S01]  /*0c70*/  USHF.R.U32.HI UR6, URZ, 0x4, UR6 ;  /* 0x000000043f067899 */ /* 0x000fe20008011606 */
[----:B------:R-:W-:-:S04]  /*0c80*/  DEPBAR.LE SB0, 0x0 ;  /* 0x000080000000791a */ /* 0x000fc80000000000 */
[----:B------:R-:W-:Y:S01]  /*0c90*/  BAR.SYNC.DEFER_BLOCKING 0x0 ;  /* 0x0000000000007b1d */ /* 0x000fe20000010000 */
[----:B------:R-:W-:-:S04]  /*0ca0*/  USGXT.U32 UR6, UR6, 0xe ;  /* 0x0000000e0606789a */ /* 0x000fc80008000000 */
[----:B------:R-:W-:Y:S01]  /*0cb0*/  ULOP3.LUT UR16, UR6, 0x1000000, URZ, 0xfc, !UPT ;  /* 0x0100000006107892 */ /* 0x000fe2000f8efc3f */
[----:B------:R-:W-:Y:S02]  /*0cc0*/  UMOV UR17, 0x80000020 ;  /* 0x8000002000117882 */ /* 0x000fe40000000000 */
[----:B------:R-:W-:-:S04]  /*0cd0*/  UMOV UR19, UR17 ;  /* 0x0000001100137c82 */ /* 0x000fc80008000000 */
[----:B------:R-:W-:Y:S01]  /*0ce0*/  UMOV UR18, UR16 ;  /* 0x0000001000127c82 */ /* 0x000fe20008000000 */
[----:B------:R-:W-:-:S06]  /*0cf0*/  WARPGROUP.ARRIVE ;  /* 0x00000000000079c5 */ /* 0x000fcc0000000000 */
[----:B------:R-:W-:Y:S01]  /*0d00*/  HGMMA.64x64x16.F32.BF16 R24, gdesc[UR16], R24 ;  /* 0x00e00000101879f0 */ /* 0x000fe20008701818 */
[----:B------:R-:W-:-:S04]  /*0d10*/  UIADD3 UR6, UR13, 0x1020, URZ ;  /* 0x000010200d067890 */ /* 0x000fc8000fffe03f */
[----:B------:R-:W-:-:S04]  /*0d20*/  USHF.R.U32.HI UR6, URZ, 0x4, UR6 ;  /* 0x000000043f067899 */ /* 0x000fc80008011606 */
[----:B------:R-:W-:-:S04]  /*0d30*/  USGXT.U32 UR6, UR6, 0xe ;  /* 0x0000000e0606789a */ /* 0x000fc80008000000 */
[----:B------:R-:W-:Y:S01]  /*0d40*/  ULOP3.LUT UR20, UR6, 0x1000000, URZ, 0xfc, !UPT ;  /* 0x0100000006147892 */ /* 0x000fe2000f8efc3f */
[----:B------:R-:W-:Y:S02]  /*0d50*/  UMOV UR21, 0x80000020 ;  /* 0x8000002000157882 */ /* 0x000fe40000000000 */
[----:B------:R-:W-:-:S04]  /*0d60*/  UMOV UR23, UR21 ;  /* 0x0000001500177c82 */ /* 0x000fc80008000000 */
[----:B------:R-:W-:Y:S02]  /*0d70*/  UMOV UR22, UR20 ;  /* 0x0000001400167c82 */ /* 0x000fe40008000000 */
[----:B------:R-:W-:Y:S03]  /*0d80*/  HGMMA.64x64x16.F32.BF16 R24, gdesc[UR20], R24, gsb0 ;  /* 0x00e00000141879f0 */ /* 0x000fe60008001818 */
[----:B------:R-:W-:Y:S02]  /*0d90*/  WARPGROUP.DEPBAR.LE gsb0, 0x1 ;  /* 0x00008000000079c5 */ /* 0x000fe40000010100 */
[----:B------:R-:W-:Y:S06]  /*0da0*/  BAR.SYNC.DEFER_BLOCKING 0x0 ;  /* 0x0000000000007b1d */ /* 0x000fec0000010000 */
[----:B------:R-:W-:Y:S01]  /*0db0*/  @!PT LDS RZ, [RZ] ;  /* 0x00000000fffff984 */ /* 0x000fe20000000800 */
[----:B------:R-:W-:Y:S01]  /*0dc0*/  @!PT LDS RZ, [RZ] ;  /* 0x00000000fffff984 */ /* 0x000fe20000000800 */
[----:B------:R-:W-:Y:S01]  /*0dd0*/  @!PT LDS RZ, [RZ] ;  /* 0x00000000fffff984 */ /* 0x000fe20000000800 */
[----:B------:R-:W-:Y:S04]  /*0de0*/  LDGSTS.E.BYPASS.128 [R21], desc[UR14][R4.64+0x80], P4 ;  /* 0x0000008004157fae */ /* 0x000fe8000a101c4e */
[----:B------:R-:W-:Y:S04]  /*0df0*/  LDGSTS.E.BYPASS.128 [R77], desc[UR14][R10.64+0x80], P3 ;  /* 0x000000800a4d7fae */ /* 0x000fe80009901c4e */
[----:B------:R-:W0:Y:S01]  /*0e00*/  LDGDEPBAR ;  /* 0x00000000000079af */ /* 0x000e220000000000 */
[----:B------:R-:W-:-:S04]  /*0e10*/  DEPBAR.LE SB0, 0x0 ;  /* 0x000080000000791a */ /* 0x000fc80000000000 */
[----:B------:R-:W-:Y:S06]  /*0e20*/  BAR.SYNC.DEFER_BLOCKING 0x0 ;  /* 0x0000000000007b1d */ /* 0x000fec0000010000 */
[----:B------:R-:W-:Y:S01]  /*0e30*/  UMOV UR6, UR4 ;  /* 0x0000000400067c82 */ /* 0x000fe20008000000 */
[----:B------:R-:W-:Y:S01]  /*0e40*/  UMOV UR7, UR5 ;  /* 0x0000000500077c82 */ /* 0x000fe20008000000 */
[----:B------:R-:W-:-:S06]  /*0e50*/  WARPGROUP.ARRIVE ;  /* 0x00000000000079c5 */ /* 0x000fcc0000000000 */
[----:B------:R-:W-:Y:S01]  /*0e60*/  HGMMA.64x64x16.F32.BF16 R24, gdesc[UR4], R24 ;  /* 0x00e00000041879f0 */ /* 0x000fe20008701818 */
[----:B------:R-:W-:Y:S01]  /*0e70*/  UMOV UR10, UR8 ;  /* 0x00000008000a7c82 */ /* 0x000fe20008000000 */
[----:B------:R-:W-:Y:S01]  /*0e80*/  UMOV UR11, UR9 ;  /* 0x00000009000b7c82 */ /* 0x000fe20008000000 */
[----:B------:R-:W-:Y:S01]  /*0e90*/  UMOV UR18, UR16 ;  /* 0x0000001000127c82 */ /* 0x000fe20008000000 */
[----:B------:R-:W-:Y:S01]  /*0ea0*/  UMOV UR19, UR17 ;  /* 0x0000001100137c82 */ /* 0x000fe20008000000 */
[----:B------:R-:W-:Y:S01]  /*0eb0*/  UMOV UR22, UR20 ;  /* 0x0000001400167c82 */ /* 0x000fe20008000000 */
[----:B------:R-:W-:Y:S01]  /*0ec0*/  UMOV UR23, UR21 ;  /* 0x0000001500177c82 */ /* 0x000fe20008000000 */
[----:B--2---:R-:W-:Y:S01]  /*0ed0*/  IMAD.U32 R13, RZ, RZ, UR24 ;  /* 0x00000018ff0d7e24 */ /* 0x004fe2000f8e00ff */
[----:B------:R-:W-:Y:S01]  /*0ee0*/  ULDC UR5, c[0x0][0x230] ;  /* 0x00008c0000057ab9 */ /* 0x000fe20000000800 */
[----:B------:R-:W-:Y:S01]  /*0ef0*/  IMAD.MOV.U32 R64, RZ, RZ, RZ ;  /* 0x000000ffff407224 */ /* 0x000fe200078e00ff */
[----:B------:R-:W-:Y:S01]  /*0f00*/  ULDC UR4, c[0x0][0x230] ;  /* 0x00008c0000047ab9 */ /* 0x000fe20000000800 */
[----:B------:R-:W-:Y:S03]  /*0f10*/  HGMMA.64x64x16.F32.BF16 R24, gdesc[UR8], R24, gsb0 ;  /* 0x00e00000081879f0 */ /* 0x000fe60008001818 */
[----:B------:R-:W-:-:S02]  /*0f20*/  WARPGROUP.DEPBAR.LE gsb0, 0x1 ;  /* 0x00008000000079c5 */ /* 0x000fc40000010100 */
[----:B------:R-:W-:Y:S06]  /*0f30*/  BAR.SYNC.DEFER_BLOCKING 0x0 ;  /* 0x0000000000007b1d */ /* 0x000fec0000010000 */
[----:B------:R-:W-:Y:S01]  /*0f40*/  @!PT LDS RZ, [RZ] ;  /* 0x00000000fffff984 */ /* 0x000fe20000000800 */
[----:B------:R-:W-:Y:S01]  /*0f50*/  @!PT LDS RZ, [RZ] ;  /* 0x00000000fffff984 */ /* 0x000fe20000000800 */
[----:B------:R-:W-:Y:S01]  /*0f60*/  @!PT LDS RZ, [RZ] ;  /* 0x00000000fffff984 */ /* 0x000fe20000000800 */
[----:B------:R-:W-:Y:S04]  /*0f70*/  LDGSTS.E.BYPASS.128 [R21+0x1000], desc[UR14][R4.64+0xc0], P4 ;  /* 0x010000c004157fae */ /* 0x000fe8000a101c4e */
[----:B------:R-:W-:Y:S04]  /*0f80*/  LDGSTS.E.BYPASS.128 [R77+0x1000], desc[UR14][R10.64+0xc0], P3 ;  /* 0x010000c00a4d7fae */ /* 0x000fe80009901c4e */
[----:B------:R-:W0:Y:S01]  /*0f90*/  LDGDEPBAR ;  /* 0x00000000000079af */ /* 0x000e220000000000 */
[----:B------:R-:W-:-:S04]  /*0fa0*/  DEPBAR.LE SB0, 0x0 ;  /* 0x000080000000791a */ /* 0x000fc80000000000 */
[----:B------:R-:W-:Y:S06]  /*0fb0*/  BAR.SYNC.DEFER_BLOCKING 0x0 ;  /* 0x0000000000007b1d */ /* 0x000fec0000010000 */
[----:B------:R-:W-:-:S06]  /*0fc0*/  WARPGROUP.ARRIVE ;  /* 0x00000000000079c5 */ /* 0x000fcc0000000000 */
[----:B------:R-:W-:Y:S04]  /*0fd0*/  HGMMA.64x64x16.F32.BF16 R24, gdesc[UR16], R24 ;  /* 0x00e00000101879f0 */ /* 0x000fe80008701818 */
[----:B------:R-:W-:Y:S03]  /*0fe0*/  HGMMA.64x64x16.F32.BF16 R24, gdesc[UR20], R24, gsb0 ;  /* 0x00e00000141879f0 */ /* 0x000fe60008001818 */
[----:B------:R-:W-:Y:S02]  /*0ff0*/  WARPGROUP.DEPBAR.LE gsb0, 0x1 ;  /* 0x00008000000079c5 */ /* 0x000fe40000010100 */
[----:B------:R-:W-:Y:S06]  /*1000*/  BAR.SYNC.DEFER_BLOCKING 0x0 ;  /* 0x0000000000007b1d */ /* 0x000fec0000010000 */
[----:B------:R-:W-:Y:S01]  /*1010*/  @!PT LDS RZ, [RZ] ;  /* 0x00000000fffff984 */ /* 0x000fe20000000800 */
[----:B------:R-:W-:Y:S01]  /*1020*/  @!PT LDS RZ, [RZ] ;  /* 0x00000000fffff984 */ /* 0x000fe20000000800 */
[----:B------:R-:W-:Y:S01]  /*1030*/  @!PT LDS RZ, [RZ] ;  /* 0x00000000fffff984 */ /* 0x000fe20000000800 */
[----:B------:R2:W-:Y:S04]  /*1040*/  LDGSTS.E.BYPASS.128 [R21], desc[UR14][R4.64+0x100], !PT ;  /* 0x0000010004157fae */ /* 0x0005e8000f901c4e */
[----:B------:R-:W-:Y:S04]  /*1050*/  LDGSTS.E.BYPASS.128 [R77], desc[UR14][R10.64+0x100], !PT ;  /* 0x000001000a4d7fae */ /* 0x000fe8000f901c4e */
[----:B------:R-:W0:Y:S01]  /*1060*/  LDGDEPBAR ;  /* 0x00000000000079af */ /* 0x000e220000000000 */
[----:B------:R-:W-:-:S02]  /*1070*/  WARPGROUP.DEPBAR.LE gsb0, 0x0 ;  /* 0x00008000000079c5 */ /* 0x000fc40000010000 */
[----:B------:R-:W-:Y:S01]  /*1080*/  CS2R R52, SRZ ;  /* 0x0000000000347805 */ /* 0x000fe2000001ff00 */
[----:B------:R-:W-:-:S04]  /*1090*/  DEPBAR.LE SB0, 0x0 ;  /* 0x000080000000791a */ /* 0x000fc80000000000 */
[----:B------:R-:W-:Y:S01]  /*10a0*/  BAR.SYNC.DEFER_BLOCKING 0x0 ;  /* 0x0000000000007b1d */ /* 0x000fe20000010000 */
[----:B--2---:R-:W-:-:S05]  /*10b0*/  IMAD.U32 R5, RZ, RZ, UR24 ;  /* 0x00000018ff057e24 */ /* 0x004fca000f8e00ff */
[----:B------:R2:W4:Y:S01]  /*10c0*/  @P2 LDG.E R53, desc[UR14][R6.64] ;  /* 0x0000000e06352981 */ /* 0x000522000c1e1900 */
[----:B------:R-:W-:-:S03]  /*10d0*/  LEA R12, P2, R73, R2, 0x7 ;  /* 0x00000002490c7211 */ /* 0x000fc600078438ff */
[----:B------:R1:W3:Y:S01]  /*10e0*/  @P5 LDG.E R52, desc[UR14][R8.64] ;  /* 0x0000000e08345981 */ /* 0x0002e2000c1e1900 */
[----:B------:R-:W-:-:S05]  /*10f0*/  LEA.HI.X R13, R73, R3, R13, 0x7, P2 ;  /* 0x00000003490d7211 */ /* 0x000fca00010f3c0d */
[----:B------:R5:W3:Y:S01]  /*1100*/  @P1 LDG.E R64, desc[UR14][R12.64] ;  /* 0x0000000e0c401981 */ /* 0x000ae2000c1e1900 */
[----:B------:R-:W-:Y:S01]  /*1110*/  LEA R4, P1, R75, R2, 0x7 ;  /* 0x000000024b047211 */ /* 0x000fe200078238ff */
[----:B--2---:R-:W-:-:S03]  /*1120*/  IMAD.U32 R7, RZ, RZ, UR24 ;  /* 0x00000018ff077e24 */ /* 0x004fc6000f8e00ff */
[----:B------:R-:W-:Y:S02]  /*1130*/  LEA.HI.X R5, R75, R3, R5, 0x7, P1 ;  /* 0x000000034b057211 */ /* 0x000fe400008f3c05 */
[----:B------:R-:W-:Y:S01]  /*1140*/  LEA R6, P1, R67, R2, 0x7 ;  /* 0x0000000243067211 */ /* 0x000fe200078238ff */
[----:B-1----:R-:W-:-:S03]  /*1150*/  IMAD.U32 R9, RZ, RZ, UR24 ;  /* 0x00000018ff097e24 */ /* 0x002fc6000f8e00ff */
[----:B------:R-:W-:Y:S02]  /*1160*/  LEA.HI.X R7, R67, R3, R7, 0x7, P1 ;  /* 0x0000000343077211 */ /* 0x000fe400008f3c07 */
[----:B------:R-:W-:Y:S01]  /*1170*/  LEA R8, P1, R71, R2, 0x7 ;  /* 0x0000000247087211 */ /* 0x000fe200078238ff */
[----:B------:R-:W-:-:S03]  /*1180*/  IMAD.U32 R11, RZ, RZ, UR24 ;  /* 0x00000018ff0b7e24 */ /* 0x000fc6000f8e00ff */
[----:B------:R-:W-:Y:S02]  /*1190*/  LEA.HI.X R9, R71, R3, R9, 0x7, P1 ;  /* 0x0000000347097211 */ /* 0x000fe400008f3c09 */
[----:B------:R-:W-:Y:S01]  /*11a0*/  LEA R10, P1, R65, R2, 0x7 ;  /* 0x00000002410a7211 */ /* 0x000fe200078238ff */
[----:B-----5:R-:W-:-:S03]  /*11b0*/  IMAD.U32 R13, RZ, RZ, UR24 ;  /* 0x00000018ff0d7e24 */ /* 0x020fc6000f8e00ff */
[-C--:B------:R-:W-:Y:S02]  /*11c0*/  LEA.HI.X R11, R65, R3.reuse, R11, 0x7, P1 ;  /* 0x00000003410b7211 */ /* 0x080fe400008f3c0b */
[CC--:B------:R-:W-:Y:S01]  /*11d0*/  LEA R12, P1, R69.reuse, R2.reuse, 0x7 ;  /* 0x00000002450c7211 */ /* 0x0c0fe200078238ff */
[----:B------:R-:W-:Y:S02]  /*11e0*/  IMAD.U32 R19, RZ, RZ, UR12 ;  /* 0x0000000cff137e24 */ /* 0x000fe4000f8e00ff */
[----:B------:R-:W-:Y:S01]  /*11f0*/  IMAD.U32 R15, RZ, RZ, UR24 ;  /* 0x00000018ff0f7e24 */ /* 0x000fe2000f8e00ff */
[-C--:B------:R-:W-:Y:S02]  /*1200*/  LEA.HI.X R13, R69, R3.reuse, R13, 0x7, P1 ;  /* 0x00000003450d7211 */ /* 0x080fe400008f3c0d */
[-C--:B------:R-:W-:Y:S02]  /*1210*/  LEA R14, P1, R63, R2.reuse, 0x7 ;  /* 0x000000023f0e7211 */ /* 0x080fe400078238ff */
[----:B------:R-:W-:Y:S01]  /*1220*/  LOP3.LUT R19, R19, 0x1, R56, 0xfe, !PT ;  /* 0x0000000113137812 */ /* 0x000fe200078efe38 */
[----:B------:R-:W-:Y:S01]  /*1230*/  IMAD.U32 R17, RZ, RZ, UR24 ;  /* 0x00000018ff117e24 */ /* 0x000fe2000f8e00ff */
[----:B------:R-:W-:Y:S01]  /*1240*/  LEA.HI.X R15, R63, R3, R15, 0x7, P1 ;  /* 0x000000033f0f7211 */ /* 0x000fe200008f3c0f */
[----:B------:R-:W-:Y:S01]  /*1250*/  IMAD.U32 R18, RZ, RZ, UR12 ;  /* 0x0000000cff127e24 */ /* 0x000fe2000f8e00ff */
[----:B------:R-:W-:-:S02]  /*1260*/  LEA R16, P1, R61, R2, 0x7 ;  /* 0x000000023d107211 */ /* 0x000fc400078238ff */
[----:B------:R-:W-:Y:S02]  /*1270*/  ISETP.GE.AND P5, PT, R19, UR5, PT ;  /* 0x0000000513007c0c */ /* 0x000fe4000bfa6270 */
[----:B------:R-:W-:Y:S02]  /*1280*/  LEA.HI.X R17, R61, R3, R17, 0x7, P1 ;  /* 0x000000033d117211 */ /* 0x000fe400008f3c11 */
[----:B------:R-:W-:Y:S01]  /*1290*/  ISETP.GT.AND P1, PT, R18, -0x1, !P5 ;  /* 0xffffffff1200780c */ /* 0x000fe20006f24270 */
[----:B------:R-:W-:Y:S01]  /*12a0*/  IMAD.MOV.U32 R62, RZ, RZ, RZ ;  /* 0x000000ffff3e7224 */ /* 0x000fe200078e00ff */
[----:B------:R-:W-:Y:S01]  /*12b0*/  LOP3.LUT R21, R56, UR12, RZ, 0xfc, !PT ;  /* 0x0000000c38157c12 */ /* 0x000fe2000f8efcff */
[----:B------:R-:W-:-:S03]  /*12c0*/  IMAD.WIDE R18, R19, 0x80, R2 ;  /* 0x0000008013127825 */ /* 0x000fc600078e0202 */
[----:B------:R-:W-:Y:S01]  /*12d0*/  ISETP.GE.AND P4, PT, R21, UR5, PT ;  /* 0x0000000515007c0c */ /* 0x000fe2000bf86270 */
[----:B------:R-:W-:-:S06]  /*12e0*/  IMAD.U32 R20, RZ, RZ, UR12 ;  /* 0x0000000cff147e24 */ /* 0x000fcc000f8e00ff */
[----:B------:R1:W2:Y:S01]  /*12f0*/  @P1 LDG.E R62, desc[UR14][R18.64] ;  /* 0x0000000e123e1981 */ /* 0x0002a2000c1e1900 */
[----:B------:R-:W-:Y:S01]  /*1300*/  ISETP.GT.AND P1, PT, R20, -0x1, !P4 ;  /* 0xffffffff1400780c */ /* 0x000fe20006724270 */
[----:B------:R-:W-:Y:S02]  /*1310*/  IMAD.MOV.U32 R66, RZ, RZ, RZ ;  /* 0x000000ffff427224 */ /* 0x000fe400078e00ff */
[----:B------:R-:W-:-:S10]  /*1320*/  IMAD.WIDE R20, R21, 0x80, R2 ;  /* 0x0000008015147825 */ /* 0x000fd400078e0202 */
[----:B------:R5:W4:Y:S01]  /*1330*/  @P1 LDG.E R66, desc[UR14][R20.64] ;  /* 0x0000000e14421981 */ /* 0x000b22000c1e1900 */
[----:B------:R-:W-:Y:S02]  /*1340*/  IMAD.U32 R77, RZ, RZ, UR12 ;  /* 0x0000000cff4d7e24 */ /* 0x000fe4000f8e00ff */
[----:B------:R-:W-:-:S03]  /*1350*/  IMAD.U32 R68, RZ, RZ, UR12 ;  /* 0x0000000cff447e24 */ /* 0x000fc6000f8e00ff */
[----:B------:R-:W-:-:S04]  /*1360*/  LOP3.LUT R77, R77, 0x18, R56, 0xfe, !PT ;  /* 0x000000184d4d7812 */ /* 0x000fc800078efe38 */
[----:B------:R-:W-:Y:S01]  /*1370*/  ISETP.GE.AND P6, PT, R77, UR5, PT ;  /* 0x000000054d007c0c */ /* 0x000fe2000bfc6270 */
[----:B------:R-:W-:-:S03]  /*1380*/  IMAD.U32 R79, RZ, RZ, UR12 ;  /* 0x0000000cff4f7e24 */ /* 0x000fc6000f8e00ff */
[----:B------:R-:W-:Y:S01]  /*1390*/  ISETP.GT.AND P1, PT, R68, -0x1, !P6 ;  /* 0xffffffff4400780c */ /* 0x000fe20007724270 */
[----:B------:R-:W-:Y:S01]  /*13a0*/  IMAD.MOV.U32 R68, RZ, RZ, RZ ;  /* 0x000000ffff447224 */ /* 0x000fe200078e00ff */
[----:B------:R-:W-:Y:S01]  /*13b0*/  LOP3.LUT R79, R79, 0x11, R56, 0xfe, !PT ;  /* 0x000000114f4f7812 */ /* 0x000fe200078efe38 */
[----:B-1----:R-:W-:-:S03]  /*13c0*/  IMAD.WIDE R18, R77, 0x80, R2 ;  /* 0x000000804d127825 */ /* 0x002fc600078e0202 */
[----:B------:R-:W-:Y:S01]  /*13d0*/  ISETP.GE.AND P2, PT, R79, UR5, PT ;  /* 0x000000054f007c0c */ /* 0x000fe2000bf46270 */
[----:B-----5:R-:W-:Y:S02]  /*13e0*/  IMAD.U32 R20, RZ, RZ, UR12 ;  /* 0x0000000cff147e24 */ /* 0x020fe4000f8e00ff */
[----:B------:R-:W-:-:S04]  /*13f0*/  IMAD.U32 R81, RZ, RZ, UR12 ;  /* 0x0000000cff517e24 */ /* 0x000fc8000f8e00ff */
[----:B------:R1:W5:Y:S01]  /*1400*/  @P1 LDG.E R68, desc[UR14][R18.64] ;  /* 0x0000000e12441981 */ /* 0x000362000c1e1900 */
[----:B------:R-:W-:Y:S01]  /*1410*/  ISETP.GT.AND P1, PT, R20, -0x1, !P2 ;  /* 0xffffffff1400780c */ /* 0x000fe20005724270 */
[----:B------:R-:W-:Y:S01]  /*1420*/  IMAD.MOV.U32 R70, RZ, RZ, RZ ;  /* 0x000000ffff467224 */ /* 0x000fe200078e00ff */
[----:B------:R-:W-:Y:S01]  /*1430*/  LOP3.LUT R81, R81, 0x10, R56, 0xfe, !PT ;  /* 0x0000001051517812 */ /* 0x000fe200078efe38 */
[----:B------:R-:W-:-:S03]  /*1440*/  IMAD.WIDE R20, R79, 0x80, R2 ;  /* 0x000000804f147825 */ /* 0x000fc600078e0202 */
[----:B------:R-:W-:Y:S01]  /*1450*/  ISETP.GE.AND P2, PT, R81, UR5, PT ;  /* 0x0000000551007c0c */ /* 0x000fe2000bf46270 */
[----:B-1----:R-:W-:Y:S02]  /*1460*/  IMAD.U32 R18, RZ, RZ, UR12 ;  /* 0x0000000cff127e24 */ /* 0x002fe4000f8e00ff */
[----:B------:R-:W-:-:S04]  /*1470*/  IMAD.U32 R87, RZ, RZ, UR12 ;  /* 0x0000000cff577e24 */ /* 0x000fc8000f8e00ff */
[----:B------:R1:W2:Y:S01]  /*1480*/  @P1 LDG.E R70, desc[UR14][R20.64] ;  /* 0x0000000e14461981 */ /* 0x0002a2000c1e1900 */
[----:B------:R-:W-:Y:S02]  /*1490*/  ISETP.GT.AND P1, PT, R18, -0x1, !P2 ;  /* 0xffffffff1200780c */ /* 0x000fe40005724270 */
[----:B------:R-:W-:Y:S02]  /*14a0*/  P2R R80, PR, RZ, 0x20 ;  /* 0x00000020ff507803 */ /* 0x000fe40000000000 */
[----:B------:R-:W-:Y:S01]  /*14b0*/  ISETP.NE.AND P5, PT, R72, RZ, PT ;  /* 0x000000ff4800720c */ /* 0x000fe20003fa5270 */
[----:B------:R-:W-:Y:S01]  /*14c0*/  IMAD.MOV.U32 R72, RZ, RZ, RZ ;  /* 0x000000ffff487224 */ /* 0x000fe200078e00ff */
[----:B------:R-:W-:Y:S01]  /*14d0*/  LOP3.LUT R87, R87, 0x9, R56, 0xfe, !PT ;  /* 0x0000000957577812 */ /* 0x000fe200078efe38 */
[----:B------:R-:W-:-:S03]  /*14e0*/  IMAD.WIDE R18, R81, 0x80, R2 ;  /* 0x0000008051127825 */ /* 0x000fc600078e0202 */
[----:B------:R-:W-:Y:S01]  /*14f0*/  ISETP.GE.AND P3, PT, R87, UR5, PT ;  /* 0x0000000557007c0c */ /* 0x000fe2000bf66270 */
[----:B-1----:R-:W-:Y:S02]  /*1500*/  IMAD.U32 R20, RZ, RZ, UR12 ;  /* 0x0000000cff147e24 */ /* 0x002fe4000f8e00ff */
[----:B------:R1:W3:Y:S03]  /*1510*/  @P1 LDG.E R72, desc[UR14][R18.64] ;  /* 0x0000000e12481981 */ /* 0x0002e6000c1e1900 */
[----:B------:R-:W-:Y:S02]  /*1520*/  ISETP.GT.AND P1, PT, R20, -0x1, !P3 ;  /* 0xffffffff1400780c */ /* 0x000fe40005f24270 */
[----:B------:R-:W-:Y:S02]  /*1530*/  P2R R83, PR, RZ, 0x10 ;  /* 0x00000010ff537803 */ /* 0x000fe40000000000 */
[----:B------:R-:W-:Y:S01]  /*1540*/  ISETP.NE.AND P4, PT, R82, RZ, PT ;  /* 0x000000ff5200720c */ /* 0x000fe20003f85270 */
[----:B------:R-:W-:-:S02]  /*1550*/  IMAD.MOV.U32 R82, RZ, RZ, RZ ;  /* 0x000000ffff527224 */ /* 0x000fc400078e00ff */
[----:B------:R-:W-:-:S06]  /*1560*/  IMAD.WIDE R20, R87, 0x80, R2 ;  /* 0x0000008057147825 */ /* 0x000fcc00078e0202 */
[----:B------:R1:W3:Y:S01]  /*1570*/  @P1 LDG.E R82, desc[UR14][R20.64] ;  /* 0x0000000e14521981 */ /* 0x0002e2000c1e1900 */
[----:B------:R-:W-:Y:S01]  /*1580*/  IMAD.U32 R87, RZ, RZ, UR12 ;  /* 0x0000000cff577e24 */ /* 0x000fe2000f8e00ff */
[----:B------:R-:W-:Y:S02]  /*1590*/  P2R R85, PR, RZ, 0x10 ;  /* 0x00000010ff557803 */ /* 0x000fe40000000000 */
[----:B------:R-:W-:Y:S02]  /*15a0*/  ISETP.NE.AND P4, PT, R84, RZ, PT ;  /* 0x000000ff5400720c */ /* 0x000fe40003f85270 */
[----:B------:R-:W-:Y:S01]  /*15b0*/  LOP3.LUT R87, R87, 0x19, R56, 0xfe, !PT ;  /* 0x0000001957577812 */ /* 0x000fe200078efe38 */
[----:B------:R-:W-:Y:S02]  /*15c0*/  IMAD.U32 R84, RZ, RZ, UR12 ;  /* 0x0000000cff547e24 */ /* 0x000fe4000f8e00ff */
[----:B-1----:R-:W-:Y:S01]  /*15d0*/  IMAD.U32 R19, RZ, RZ, UR12 ;  /* 0x0000000cff137e24 */ /* 0x002fe2000f8e00ff */
[----:B------:R-:W-:-:S04]  /*15e0*/  ISETP.GE.AND P1, PT, R87, UR5, PT ;  /* 0x0000000557007c0c */ /* 0x000fc8000bf26270 */
[----:B------:R-:W-:Y:S02]  /*15f0*/  ISETP.GT.AND P6, PT, R84, -0x1, !P1 ;  /* 0xffffffff5400780c */ /* 0x000fe40004fc4270 */
[----:B------:R-:W-:Y:S01]  /*1600*/  LOP3.LUT R19, R19, 0x8, R56, 0xfe, !PT ;  /* 0x0000000813137812 */ /* 0x000fe200078efe38 */
[----:B------:R-:W-:Y:S01]  /*1610*/  IMAD.MOV.U32 R20, RZ, RZ, RZ ;  /* 0x000000ffff147224 */ /* 0x000fe200078e00ff */
[----:B------:R-:W-:Y:S02]  /*1620*/  P2R R84, PR, RZ, 0x2 ;  /* 0x00000002ff547803 */ /* 0x000fe40000000000 */
[C---:B------:R-:W-:Y:S01]  /*1630*/  ISETP.GE.AND P2, PT, R19.reuse, UR5, PT ;  /* 0x0000000513007c0c */ /* 0x040fe2000bf46270 */
[----:B------:R-:W-:Y:S01]  /*1640*/  IMAD.WIDE R18, R19, 0x80, R2 ;  /* 0x0000008013127825 */ /* 0x000fe200078e0202 */
[----:B------:R-:W-:-:S03]  /*1650*/  ISETP.NE.AND P1, PT, R76, RZ, PT ;  /* 0x000000ff4c00720c */ /* 0x000fc60003f25270 */
[----:B------:R-:W-:-:S04]  /*1660*/  IMAD.WIDE R2, R87, 0x80, R2 ;  /* 0x0000008057027825 */ /* 0x000fc800078e0202 */
[----:B------:R-:W-:Y:S01]  /*1670*/  IMAD.MOV.U32 R76, RZ, RZ, RZ ;  /* 0x000000ffff4c7224 */ /* 0x000fe200078e00ff */
[----:B------:R1:W5:Y:S05]  /*1680*/  @P6 LDG.E R20, desc[UR14][R2.64] ;  /* 0x0000000e02146981 */ /* 0x00036a000c1e1900 */
[----:B------:R4:W5:Y:S01]  /*1690*/  @P0 LDG.E R76, desc[UR14][R4.64] ;  /* 0x0000000e044c0981 */ /* 0x000962000c1e1900 */
[----:B------:R-:W-:Y:S01]  /*16a0*/  ISETP.NE.AND P0, PT, R74, RZ, PT ;  /* 0x000000ff4a00720c */ /* 0x000fe20003f05270 */
[----:B-1----:R-:W-:-:S06]  /*16b0*/  IMAD.MOV.U32 R2, RZ, RZ, RZ ;  /* 0x000000ffff027224 */ /* 0x002fcc00078e00ff */
[----:B------:R-:W5:Y:S01]  /*16c0*/  @P5 LDG.E R2, desc[UR14][R10.64] ;  /* 0x0000000e0a025981 */ /* 0x000f62000c1e1900 */
[----:B------:R-:W-:Y:S01]  /*16d0*/  ISETP.NE.AND P5, PT, R80, RZ, PT ;  /* 0x000000ff5000720c */ /* 0x000fe20003fa5270 */
[----:B------:R-:W-:-:S06]  /*16e0*/  IMAD.MOV.U32 R80, RZ, RZ, RZ ;  /* 0x000000ffff507224 */ /* 0x000fcc00078e00ff */
[----:B------:R-:W5:Y:S01]  /*16f0*/  @P0 LDG.E R80, desc[UR14][R12.64] ;  /* 0x0000000e0c500981 */ /* 0x000f62000c1e1900 */
[----:B------:R-:W-:-:S06]  /*1700*/  IMAD.MOV.U32 R74, RZ, RZ, RZ ;  /* 0x000000ffff4a7224 */ /* 0x000fcc00078e00ff */
[----:B------:R1:W5:Y:S01]  /*1710*/  @P4 LDG.E R74, desc[UR14][R6.64] ;  /* 0x0000000e064a4981 */ /* 0x000362000c1e1900 */
[----:B------:R-:W-:-:S05]  /*1720*/  IMAD.U32 R21, RZ, RZ, UR12 ;  /* 0x0000000cff157e24 */ /* 0x000fca000f8e00ff */
[----:B------:R-:W-:Y:S01]  /*1730*/  ISETP.GT.AND P6, PT, R21, -0x1, !P2 ;  /* 0xffffffff1500780c */ /* 0x000fe200057c4270 */
[----:B----4-:R-:W-:-:S04]  /*1740*/  FADD R3, -R66, R53 ;  /* 0x0000003542037221 */ /* 0x010fc80000000100 */
[----:B------:R-:W-:-:S05]  /*1750*/  FMUL R4, R3, 1.4426950216293334961 ;  /* 0x3fb8aa3b03047820 */ /* 0x000fca0000400000 */
[----:B------:R-:W-:-:S13]  /*1760*/  FSETP.GEU.AND P0, PT, R4, -126, PT ;  /* 0xc2fc00000400780b */ /* 0x000fda0003f0e000 */
[----:B------:R-:W-:-:S04]  /*1770*/  @!P0 FMUL R4, R4, 0.5 ;  /* 0x3f00000004048820 */ /* 0x000fc80000400000 */
[----:B------:R-:W4:Y:S02]  /*1780*/  MUFU.EX2 R3, R4 ;  /* 0x0000000400037308 */ /* 0x000f240000000800 */
[----:B----4-:R-:W-:-:S04]  /*1790*/  @!P0 FMUL R3, R3, R3 ;  /* 0x0000000303038220 */ /* 0x010fc80000400000 */
[----:B------:R-:W-:Y:S01]  /*17a0*/  FMUL R24, R24, R3 ;  /* 0x0000000318187220 */ /* 0x000fe20000400000 */
[----:B--2---:R-:W-:-:S04]  /*17b0*/  FADD R3, -R62, R53 ;  /* 0x000000353e037221 */ /* 0x004fc80000000100 */
[----:B------:R-:W-:-:S05]  /*17c0*/  FMUL R5, R3, 1.4426950216293334961 ;  /* 0x3fb8aa3b03057820 */ /* 0x000fca0000400000 */
[----:B------:R-:W-:-:S13]  /*17d0*/  FSETP.GEU.AND P0, PT, R5, -126, PT ;  /* 0xc2fc00000500780b */ /* 0x000fda0003f0e000 */
[----:B------:R-:W-:-:S04]  /*17e0*/  @!P0 FMUL R5, R5, 0.5 ;  /* 0x3f00000005058820 */ /* 0x000fc80000400000 */
[----:B-1----:R-:W1:Y:S01]  /*17f0*/  MUFU.EX2 R6, R5 ;  /* 0x0000000500067308 */ /* 0x002e620000000800 */
[----:B---3--:R-:W-:-:S04]  /*1800*/  FADD R3, -R64, R53 ;  /* 0x0000003540037221 */ /* 0x008fc80000000100 */
[----:B------:R-:W-:Y:S01]  /*1810*/  FMUL R4, R3, 1.4426950216293334961 ;  /* 0x3fb8aa3b03047820 */ /* 0x000fe20000400000 */
[----:B-1----:R-:W-:-:S04]  /*1820*/  @!P0 FMUL R6, R6, R6 ;  /* 0x0000000606068220 */ /* 0x002fc80000400000 */
[----:B------:R-:W-:-:S13]  /*1830*/  FSETP.GEU.AND P0, PT, R4, -126, PT ;  /* 0xc2fc00000400780b */ /* 0x000fda0003f0e000 */
[----:B------:R-:W-:-:S04]  /*1840*/  @!P0 FMUL R4, R4, 0.5 ;  /* 0x3f00000004048820 */ /* 0x000fc80000400000 */
[----:B------:R-:W1:Y:S01]  /*1850*/  MUFU.EX2 R3, R4 ;  /* 0x0000000400037308 */ /* 0x000e620000000800 */
[----:B------:R-:W-:-:S04]  /*1860*/  FADD R64, -R64, R52 ;  /* 0x0000003440407221 */ /* 0x000fc80000000100 */
[----:B------:R-:W-:Y:S01]  /*1870*/  FMUL R64, R64, 1.4426950216293334961 ;  /* 0x3fb8aa3b40407820 */ /* 0x000fe20000400000 */
[----:B-1----:R-:W-:-:S04]  /*1880*/  @!P0 FMUL R3, R3, R3 ;  /* 0x0000000303038220 */ /* 0x002fc80000400000 */
[----:B------:R-:W-:-:S13]  /*1890*/  FSETP.GEU.AND P0, PT, R64, -126, PT ;  /* 0xc2fc00004000780b */ /* 0x000fda0003f0e000 */
[----:B------:R-:W-:-:S04]  /*18a0*/  @!P0 FMUL R64, R64, 0.5 ;  /* 0x3f00000040408820 */ /* 0x000fc80000400000 */
[----:B------:R-:W1:Y:S01]  /*18b0*/  MUFU.EX2 R5, R64 ;  /* 0x0000004000057308 */ /* 0x000e620000000800 */
[----:B------:R-:W-:-:S04]  /*18c0*/  FADD R62, -R62, R52 ;  /* 0x000000343e3e7221 */ /* 0x000fc80000000100 */
[----:B------:R-:W-:Y:S01]  /*18d0*/  FMUL R62, R62, 1.4426950216293334961 ;  /* 0x3fb8aa3b3e3e7820 */ /* 0x000fe20000400000 */
[----:B------:R-:W-:-:S06]  /*18e0*/  IMAD.MOV.U32 R21, RZ, RZ, RZ ;  /* 0x000000ffff157224 */ /* 0x000fcc00078e00ff */
[----:B------:R-:W2:Y:S01]  /*18f0*/  @P6 LDG.E R21, desc[UR14][R18.64] ;  /* 0x0000000e12156981 */ /* 0x000ea2000c1e1900 */
[----:B-1----:R-:W-:Y:S01]  /*1900*/  @!P0 FMUL R5, R5, R5 ;  /* 0x0000000505058220 */ /* 0x002fe20000400000 */
[----:B------:R-:W-:-:S13]  /*1910*/  FSETP.GEU.AND P0, PT, R62, -126, PT ;  /* 0xc2fc00003e00780b */ /* 0x000fda0003f0e000 */
[----:B------:R-:W-:-:S04]  /*1920*/  @!P0 FMUL R62, R62, 0.5 ;  /* 0x3f0000003e3e8820 */ /* 0x000fc80000400000 */
[----:B------:R-:W1:Y:S01]  /*1930*/  MUFU.EX2 R4, R62 ;  /* 0x0000003e00047308 */ /* 0x000e620000000800 */
[----:B------:R-:W-:-:S04]  /*1940*/  FADD R66, -R66, R52 ;  /* 0x0000003442427221 */ /* 0x000fc80000000100 */
[----:B------:R-:W-:Y:S01]  /*1950*/  FMUL R66, R66, 1.4426950216293334961 ;  /* 0x3fb8aa3b42427820 */ /* 0x000fe20000400000 */
[----:B------:R-:W-:Y:S01]  /*1960*/  ISETP.NE.AND P4, PT, R85, RZ, PT ;  /* 0x000000ff5500720c */ /* 0x000fe20003f85270 */
[----:B-1----:R-:W-:-:S03]  /*1970*/  @!P0 FMUL R4, R4, R4 ;  /* 0x0000000404048220 */ /* 0x002fc60000400000 */
[----:B------:R-:W-:Y:S02]  /*1980*/  FSETP.GEU.AND P0, PT, R66, -126, PT ;  /* 0xc2fc00004200780b */ /* 0x000fe40003f0e000 */
[----:B------:R-:W-:Y:S01]  /*1990*/  ISETP.NE.AND P6, PT, R78, RZ, PT ;  /* 0x000000ff4e00720c */ /* 0x000fe20003fc5270 */
[----:B------:R-:W-:-:S06]  /*19a0*/  IMAD.MOV.U32 R78, RZ, RZ, RZ ;  /* 0x000000ffff4e7224 */ /* 0x000fcc00078e00ff */
[----:B------:R1:W3:Y:S04]  /*19b0*/  @P4 LDG.E R78, desc[UR14][R8.64] ;  /* 0x0000000e084e4981 */ /* 0x0002e8000c1e1900 */
[----:B------:R-:W-:-:S04]  /*19c0*/  @!P0 FMUL R66, R66, 0.5 ;  /* 0x3f00000042428820 */ /* 0x000fc80000400000 */
[----:B-1----:R-:W1:Y:S01]  /*19d0*/  MUFU.EX2 R9, R66 ;  /* 0x0000004200097308 */ /* 0x002e620000000800 */
[----:B------:R-:W-:Y:S01]  /*19e0*/  FMUL R27, R27, R4 ;  /* 0x000000041b1b7220 */ /* 0x000fe20000400000 */
[----:B-----5:R-:W-:-:S04]  /*19f0*/  FADD R4, -R68, R53 ;  /* 0x0000003544047221 */ /* 0x020fc80000000100 */
[----:B------:R-:W-:Y:S01]  /*1a00*/  FMUL R8, R4, 1.4426950216293334961 ;  /* 0x3fb8aa3b04087820 */ /* 0x000fe20000400000 */
[----:B-1----:R-:W-:-:S04]  /*1a10*/  @!P0 FMUL R9, R9, R9 ;  /* 0x0000000909098220 */ /* 0x002fc80000400000 */
[----:B------:R-:W-:-:S13]  /*1a20*/  FSETP.GEU.AND P0, PT, R8, -126, PT ;  /* 0xc2fc00000800780b */ /* 0x000fda0003f0e000 */
[----:B------:R-:W-:-:S04]  /*1a30*/  @!P0 FMUL R8, R8, 0.5 ;  /* 0x3f00000008088820 */ /* 0x000fc80000400000 */
[----:B------:R-:W1:Y:S01]  /*1a40*/  MUFU.EX2 R7, R8 ;  /* 0x0000000800077308 */ /* 0x000e620000000800 */
[----:B------:R-:W-:Y:S01]  /*1a50*/  FADD R4, -R82, R53 ;  /* 0x0000003552047221 */ /* 0x000fe20000000100 */
[----:B------:R-:W-:-:S03]  /*1a60*/  FMUL R25, R25, R6 ;  /* 0x0000000619197220 */ /* 0x000fc60000400000 */
        /* <DEDUP_REMOVED lines=8> */
[----:B------:R-:W-:Y:S01]  /*1af0*/  FSETP.GEU.AND P0, PT, R68, -126, PT ;  /* 0xc2fc00004400780b */ /* 0x000fe20003f0e000 */
[----:B------:R-:W-:-:S12]  /*1b00*/  FMUL R26, R26, R9 ;  /* 0x000000091a1a7220 */ /* 0x000fd80000400000 */
[----:B------:R-:W-:-:S04]  /*1b10*/  @!P0 FMUL R68, R68, 0.5 ;  /* 0x3f00000044448820 */ /* 0x000fc80000400000 */
[----:B------:R-:W1:Y:S01]  /*1b20*/  MUFU.EX2 R9, R68 ;  /* 0x0000004400097308 */ /* 0x000e620000000800 */
[----:B------:R-:W-:Y:S01]  /*1b30*/  FMUL R29, R29, R4 ;  /* 0x000000041d1d7220 */ /* 0x000fe20000400000 */
        /* <DEDUP_REMOVED lines=10> */
[----:B------:R-:W-:-:S12]  /*1be0*/  FADD R6, -R72, R53 ;  /* 0x0000003548067221 */ /* 0x000fd80000000100 */
[----:B------:R-:W-:-:S04]  /*1bf0*/  @!P0 FMUL R82, R82, 0.5 ;  /* 0x3f00000052528820 */ /* 0x000fc80000400000 */
[----:B------:R-:W1:Y:S01]  /*1c00*/  MUFU.EX2 R62, R82 ;  /* 0x00000052003e7308 */ /* 0x000e620000000800 */
[----:B------:R-:W-:Y:S01]  /*1c10*/  FADD R70, -R70, R52 ;  /* 0x0000003446467221 */ /* 0x000fe20000000100 */
[----:B------:R-:W-:Y:S01]  /*1c20*/  FMUL R8, R6, 1.4426950216293334961 ;  /* 0x3fb8aa3b06087820 */ /* 0x000fe20000400000 */
[----:B------:R-:W-:Y:S01]  /*1c30*/  FADD R6, -R20, R53 ;  /* 0x0000003514067221 */ /* 0x000fe20000000100 */
[----:B------:R-:W-:Y:S02]  /*1c40*/  IMAD.MOV.U32 R19, RZ, RZ, RZ ;  /* 0x000000ffff137224 */ /* 0x000fe400078e00ff */
[----:B------:R-:W-:Y:S01]  /*1c50*/  FMUL R70, R70, 1.4426950216293334961 ;  /* 0x3fb8aa3b46467820 */ /* 0x000fe20000400000 */
[----:B------:R-:W-:-:S03]  /*1c60*/  FMUL R13, R6, 1.4426950216293334961 ;  /* 0x3fb8aa3b060d7820 */ /* 0x000fc60000400000 */
[----:B------:R4:W5:Y:S02]  /*1c70*/  @P6 LDG.E R19, desc[UR14][R14.64] ;  /* 0x0000000e0e136981 */ /* 0x000964000c1e1900 */
[----:B------:R-:W-:Y:S01]  /*1c80*/  FSETP.GEU.AND P6, PT, R13, -126, PT ;  /* 0xc2fc00000d00780b */ /* 0x000fe20003fce000 */
[----:B-1----:R-:W-:Y:S01]  /*1c90*/  @!P0 FMUL R62, R62, R62 ;  /* 0x0000003e3e3e8220 */ /* 0x002fe20000400000 */
[----:B------:R-:W-:-:S11]  /*1ca0*/  FSETP.GEU.AND P0, PT, R70, -126, PT ;  /* 0xc2fc00004600780b */ /* 0x000fd60003f0e000 */
[----:B------:R-:W-:Y:S02]  /*1cb0*/  @!P6 FMUL R13, R13, 0.5 ;  /* 0x3f0000000d0de820 */ /* 0x000fe40000400000 */
[----:B------:R-:W-:Y:S02]  /*1cc0*/  @!P0 FMUL R70, R70, 0.5 ;  /* 0x3f00000046468820 */ /* 0x000fe40000400000 */
[----:B------:R-:W1:Y:S08]  /*1cd0*/  MUFU.EX2 R6, R13 ;  /* 0x0000000d00067308 */ /* 0x000e700000000800 */
[----:B------:R-:W4:Y:S01]  /*1ce0*/  MUFU.EX2 R4, R70 ;  /* 0x0000004600047308 */ /* 0x000f220000000800 */
[----:B------:R-:W-:Y:S01]  /*1cf0*/  ISETP.NE.AND P4, PT, R83, RZ, PT ;  /* 0x000000ff5300720c */ /* 0x000fe20003f85270 */
[----:B------:R-:W-:-:S02]  /*1d00*/  IMAD.MOV.U32 R83, RZ, RZ, RZ ;  /* 0x000000ffff537224 */ /* 0x000fc400078e00ff */
[----:B------:R-:W-:-:S04]  /*1d10*/  FADD R20, -R20, R52 ;  /* 0x0000003414147221 */ /* 0x000fc80000000100 */
[----:B------:R-:W-:Y:S01]  /*1d20*/  FMUL R20, R20, 1.4426950216293334961 ;  /* 0x3fb8aa3b14147820 */ /* 0x000fe20000400000 */
[----:B------:R2:W5:Y:S01]  /*1d30*/  @P1 LDG.E R83, desc[UR14][R16.64] ;  /* 0x0000000e10531981 */ /* 0x000562000c1e1900 */
[----:B-1----:R-:W-:-:S03]  /*1d40*/  @!P6 FMUL R6, R6, R6 ;  /* 0x000000060606e220 */ /* 0x002fc60000400000 */
[----:B------:R-:W-:Y:S01]  /*1d50*/  FSETP.GEU.AND P6, PT, R20, -126, PT ;  /* 0xc2fc00001400780b */ /* 0x000fe20003fce000 */
[----:B----4-:R-:W-:Y:S01]  /*1d60*/  @!P0 FMUL R4, R4, R4 ;  /* 0x0000000404048220 */ /* 0x010fe20000400000 */
[----:B------:R-:W-:-:S11]  /*1d70*/  FSETP.GEU.AND P0, PT, R8, -126, PT ;  /* 0xc2fc00000800780b */ /* 0x000fd60003f0e000 */
[----:B------:R-:W-:Y:S02]  /*1d80*/  @!P6 FMUL R20, R20, 0.5 ;  /* 0x3f0000001414e820 */ /* 0x000fe40000400000 */
[----:B------:R-:W-:-:S04]  /*1d90*/  @!P0 FMUL R8, R8, 0.5 ;  /* 0x3f00000008088820 */ /* 0x000fc80000400000 */
[----:B------:R-:W-:Y:S08]  /*1da0*/  MUFU.EX2 R11, R8 ;  /* 0x00000008000b7308 */ /* 0x000ff00000000800 */
[----:B------:R-:W1:Y:S01]  /*1db0*/  MUFU.EX2 R8, R20 ;  /* 0x0000001400087308 */ /* 0x000e620000000800 */
[----:B--2---:R-:W-:-:S04]  /*1dc0*/  FADD R12, -R21, R52 ;  /* 0x00000034150c7221 */ /* 0x004fc80000000100 */
        /* <DEDUP_REMOVED lines=33> */
[----:B------:R-:W-:Y:S02]  /*1fe0*/  FSETP.GEU.AND P6, PT, R74, -126, PT ;  /* 0xc2fc00004a00780b */ /* 0x000fe40003fce000 */
[----:B------:R-:W-:-:S11]  /*1ff0*/  LOP3.LUT R16, R56, 0x1, RZ, 0xfc, !PT ;  /* 0x0000000138107812 */ /* 0x000fd600078efcff */
[----:B------:R-:W-:-:S04]  /*2000*/  @!P6 FMUL R74, R74, 0.5 ;  /* 0x3f0000004a4ae820 */ /* 0x000fc80000400000 */
[----:B------:R-:W1:Y:S01]  /*2010*/  MUFU.EX2 R15, R74 ;  /* 0x0000004a000f7308 */ /* 0x000e620000000800 */
[----:B------:R-:W-:Y:S01]  /*2020*/  ISETP.GT.U32.AND P1, PT, R59, R16, PT ;  /* 0x000000103b00720c */ /* 0x000fe20003f24070 */
        /* <DEDUP_REMOVED lines=10> */
[--C-:B------:R-:W-:Y:S01]  /*20d0*/  FADD R17, -R2, R53.reuse ;  /* 0x0000003502117221 */ /* 0x100fe20000000100 */
[----:B------:R-:W-:Y:S01]  /*20e0*/  FADD R53, -R80, R53 ;  /* 0x0000003550357221 */ /* 0x000fe20000000100 */
[--C-:B------:R-:W-:Y:S01]  /*20f0*/  FADD R72, -R72, R52.reuse ;  /* 0x0000003448487221 */ /* 0x100fe20000000100 */
[--C-:B------:R-:W-:Y:S01]  /*2100*/  FADD R2, -R2, R52.reuse ;  /* 0x0000003402027221 */ /* 0x100fe20000000100 */
[--C-:B------:R-:W-:Y:S01]  /*2110*/  FADD R80, -R80, R52.reuse ;  /* 0x0000003450507221 */ /* 0x100fe20000000100 */
[--C-:B-----5:R-:W-:Y:S01]  /*2120*/  FADD R18, -R19, R52.reuse ;  /* 0x0000003413127221 */ /* 0x120fe20000000100 */
[----:B------:R-:W-:-:S06]  /*2130*/  FADD R83, -R83, R52 ;  /* 0x0000003453537221 */ /* 0x000fcc0000000100 */
[----:B------:R-:W-:-:S04]  /*2140*/  @!P6 FMUL R78, R78, 0.5 ;  /* 0x3f0000004e4ee820 */ /* 0x000fc80000400000 */
[----:B------:R-:W1:Y:S01]  /*2150*/  MUFU.EX2 R52, R78 ;  /* 0x0000004e00347308 */ /* 0x000e620000000800 */
[----:B------:R-:W-:Y:S01]  /*2160*/  FMUL R17, R17, 1.4426950216293334961 ;  /* 0x3fb8aa3b11117820 */ /* 0x000fe20000400000 */
[----:B-1----:R-:W-:-:S04]  /*2170*/  @!P6 FMUL R52, R52, R52 ;  /* 0x000000343434e220 */ /* 0x002fc80000400000 */
[----:B------:R-:W-:-:S13]  /*2180*/  FSETP.GEU.AND P6, PT, R17, -126, PT ;  /* 0xc2fc00001100780b */ /* 0x000fda0003fce000 */
        /* <DEDUP_REMOVED lines=23> */
[----:B------:R-:W-:Y:S01]  /*2300*/  FMUL R72, R72, 1.4426950216293334961 ;  /* 0x3fb8aa3b48487820 */ /* 0x000fe20000400000 */
[----:B------:R-:W-:Y:S01]  /*2310*/  @!P0 FMUL R11, R11, R11 ;  /* 0x0000000b0b0b8220 */ /* 0x000fe20000400000 */
[----:B-1----:R-:W-:Y:S02]  /*2320*/  @!P6 FMUL R17, R17, R17 ;  /* 0x000000111111e220 */ /* 0x002fe40000400000 */
[----:B------:R-:W-:Y:S02]  /*2330*/  FSETP.GEU.AND P6, PT, R83, -126, PT ;  /* 0xc2fc00005300780b */ /* 0x000fe40003fce000 */
[----:B------:R-:W-:-:S11]  /*2340*/  FSETP.GEU.AND P0, PT, R72, -126, PT ;  /* 0xc2fc00004800780b */ /* 0x000fd60003f0e000 */
[----:B------:R-:W-:-:S04]  /*2350*/  @!P6 FMUL R83, R83, 0.5 ;  /* 0x3f0000005353e820 */ /* 0x000fc80000400000 */
[----:B------:R-:W1:Y:S01]  /*2360*/  MUFU.EX2 R16, R83 ;  /* 0x0000005300107308 */ /* 0x000e620000000800 */
[----:B------:R-:W-:Y:S01]  /*2370*/  @!P0 FMUL R72, R72, 0.5 ;  /* 0x3f00000048488820 */ /* 0x000fe20000400000 */
[----:B------:R-:W-:Y:S01]  /*2380*/  FMUL R62, R31, R62 ;  /* 0x0000003e1f3e7220 */ /* 0x000fe20000400000 */
[----:B------:R-:W-:Y:S02]  /*2390*/  IMAD.U32 R57, R57, 0x10000, RZ ;  /* 0x0001000039397824 */ /* 0x000fe400078e00ff */
[----:B------:R-:W-:Y:S01]  /*23a0*/  FMUL R85, R28, R85 ;  /* 0x000000551c557220 */ /* 0x000fe20000400000 */
[----:B------:R-:W-:Y:S02]  /*23b0*/  IMAD.U32 R58, R58, 0x10000, RZ ;  /* 0x000100003a3a7824 */ /* 0x000fe400078e00ff */
[----:B------:R-:W-:Y:S01]  /*23c0*/  FMUL R33, R33, R10 ;  /* 0x0000000a21217220 */ /* 0x000fe20000400000 */
[C---:B------:R-:W-:Y:S01]  /*23d0*/  FMUL R62, R57.reuse, R62 ;  /* 0x0000003e393e7220 */ /* 0x040fe20000400000 */
[----:B------:R-:W2:Y:S01]  /*23e0*/  MUFU.EX2 R31, R72 ;  /* 0x00000048001f7308 */ /* 0x000ea20000000800 */
[C---:B------:R-:W-:Y:S01]  /*23f0*/  FMUL R25, R58.reuse, R25 ;  /* 0x000000193a197220 */ /* 0x040fe20000400000 */
[C---:B------:R-:W-:Y:S01]  /*2400*/  FMUL R24, R58.reuse, R24 ;  /* 0x000000183a187220 */ /* 0x040fe20000400000 */
[C---:B------:R-:W-:Y:S01]  /*2410*/  FMUL R29, R58.reuse, R29 ;  /* 0x0000001d3a1d7220 */ /* 0x040fe20000400000 */
[----:B------:R-:W-:Y:S01]  /*2420*/  FMUL R85, R58, R85 ;  /* 0x000000553a557220 */ /* 0x000fe20000400000 */
[C---:B------:R-:W-:Y:S01]  /*2430*/  FMUL R66, R57.reuse, R66 ;  /* 0x0000004239427220 */ /* 0x040fe20000400000 */
[----:B------:R-:W-:Y:S01]  /*2440*/  FMUL R26, R57, R26 ;  /* 0x0000001a391a7220 */ /* 0x000fe20000400000 */
[----:B------:R-:W-:Y:S01]  /*2450*/  SEL R70, R62, RZ, !P3 ;  /* 0x000000ff3e467207 */ /* 0x000fe20005800000 */
[----:B------:R-:W-:Y:S01]  /*2460*/  FMUL R33, R58, R33 ;  /* 0x000000213a217220 */ /* 0x000fe20000400000 */
[----:B-1----:R-:W-:Y:S01]  /*2470*/  @!P6 FMUL R16, R16, R16 ;  /* 0x000000101010e220 */ /* 0x002fe20000400000 */
[----:B------:R-:W-:-:S02]  /*2480*/  ISETP.GE.AND P6, PT, R79, UR5, PT ;  /* 0x000000054f007c0c */ /* 0x000fc4000bfc6270 */
[----:B------:R-:W-:Y:S01]  /*2490*/  LOP3.LUT R62, R56, 0x11, RZ, 0xfc, !PT ;  /* 0x00000011383e7812 */ /* 0x000fe200078efcff */
[----:B------:R-:W-:Y:S01]  /*24a0*/  FMUL R27, R57, R27 ;  /* 0x0000001b391b7220 */ /* 0x000fe20000400000 */
[----:B------:R-:W-:Y:S02]  /*24b0*/  SEL R53, R25, RZ, !P5 ;  /* 0x000000ff19357207 */ /* 0x000fe40006800000 */
[----:B------:R-:W-:Y:S02]  /*24c0*/  SEL R25, R24, RZ, !P4 ;  /* 0x000000ff18197207 */ /* 0x000fe40006000000 */
[----:B------:R-:W-:Y:S01]  /*24d0*/  SEL R68, R29, RZ, !P3 ;  /* 0x000000ff1d447207 */ /* 0x000fe20005800000 */
[----:B------:R-:W-:Y:S01]  /*24e0*/  FMUL R29, R32, R11 ;  /* 0x0000000b201d7220 */ /* 0x000fe20000400000 */
[----:B------:R-:W-:Y:S02]  /*24f0*/  SEL R85, R85, RZ, !P2 ;  /* 0x000000ff55557207 */ /* 0x000fe40005000000 */
[----:B------:R-:W-:-:S02]  /*2500*/  SEL R66, R66, RZ, !P2 ;  /* 0x000000ff42427207 */ /* 0x000fc40005000000 */
[----:B------:R-:W-:Y:S02]  /*2510*/  SEL R24, R26, RZ, !P4 ;  /* 0x000000ff1a187207 */ /* 0x000fe40006000000 */
[----:B------:R-:W-:Y:S02]  /*2520*/  SEL R28, R33, RZ, !P6 ;  /* 0x000000ff211c7207 */ /* 0x000fe40007000000 */
[----:B------:R-:W-:Y:S02]  /*2530*/  ISETP.GT.U32.AND P2, PT, R59, R62, PT ;  /* 0x0000003e3b00720c */ /* 0x000fe40003f44070 */
[----:B------:R-:W-:Y:S01]  /*2540*/  LOP3.LUT R26, R56, 0x8, RZ, 0xfc, !PT ;  /* 0x00000008381a7812 */ /* 0x000fe200078efcff */
[----:B------:R-:W-:Y:S01]  /*2550*/  FMUL R29, R58, R29 ;  /* 0x0000001d3a1d7220 */ /* 0x000fe20000400000 */
[----:B------:R-:W-:Y:S02]  /*2560*/  SEL R18, R27, RZ, !P5 ;  /* 0x000000ff1b127207 */ /* 0x000fe40006800000 */
[----:B------:R-:W-:Y:S01]  /*2570*/  SEL R28, R28, RZ, P2 ;  /* 0x000000ff1c1c7207 */ /* 0x000fe20001000000 */
[----:B--2---:R-:W-:Y:S01]  /*2580*/  @!P0 FMUL R31, R31, R31 ;  /* 0x0000001f1f1f8220 */ /* 0x004fe20000400000 */
[----:B------:R-:W-:-:S02]  /*2590*/  ISETP.GT.U32.AND P2, PT, R59, R26, PT ;  /* 0x0000001a3b00720c */ /* 0x000fc40003f44070 */
[----:B------:R-:W-:Y:S02]  /*25a0*/  ISETP.GE.AND P5, PT, R81, UR5, PT ;  /* 0x0000000551007c0c */ /* 0x000fe4000bfa6270 */
[----:B------:R-:W-:Y:S01]  /*25b0*/  LOP3.LUT R26, R56, 0x10, RZ, 0xfc, !PT ;  /* 0x00000010381a7812 */ /* 0x000fe200078efcff */
[----:B------:R-:W-:Y:S01]  /*25c0*/  FMUL R34, R34, R31 ;  /* 0x0000001f22227220 */ /* 0x000fe20000400000 */
[----:B------:R-:W-:Y:S01]  /*25d0*/  SEL R29, R29, RZ, !P5 ;  /* 0x000000ff1d1d7207 */ /* 0x000fe20006800000 */
[----:B------:R-:W-:Y:S01]  /*25e0*/  FMUL R4, R35, R4 ;  /* 0x0000000423047220 */ /* 0x000fe20000400000 */
[----:B------:R-:W-:Y:S02]  /*25f0*/  LOP3.LUT R10, R56, 0x9, RZ, 0xfc, !PT ;  /* 0x00000009380a7812 */ /* 0x000fe400078efcff */
[----:B------:R-:W-:Y:S01]  /*2600*/  ISETP.GT.U32.AND P5, PT, R59, R26, PT ;  /* 0x0000001a3b00720c */ /* 0x000fe20003fa4070 */
[----:B------:R-:W-:Y:S01]  /*2610*/  FMUL R34, R57, R34 ;  /* 0x0000002239227220 */ /* 0x000fe20000400000 */
[----:B------:R-:W-:Y:S01]  /*2620*/  ISETP.GT.U32.AND P3, PT, R59, R10, PT ;  /* 0x0000000a3b00720c */ /* 0x000fe20003f64070 */
[----:B------:R-:W-:Y:S01]  /*2630*/  FMUL R4, R57, R4 ;  /* 0x0000000439047220 */ /* 0x000fe20000400000 */
[----:B------:R-:W-:Y:S01]  /*2640*/  SEL R32, R29, RZ, P5 ;  /* 0x000000ff1d207207 */ /* 0x000fe20002800000 */
[----:B------:R-:W-:Y:S01]  /*2650*/  FMUL R7, R36, R7 ;  /* 0x0000000724077220 */ /* 0x000fe20000400000 */
[----:B------:R-:W-:-:S02]  /*2660*/  LOP3.LUT R11, R59, 0x8, RZ, 0xfc, !PT ;  /* 0x000000083b0b7812 */ /* 0x000fc400078efcff */
[----:B------:R-:W-:Y:S02]  /*2670*/  ISETP.GE.AND P5, PT, R81, UR5, PT ;  /* 0x0000000551007c0c */ /* 0x000fe4000bfa6270 */
[----:B------:R-:W-:Y:S02]  /*2680*/  SEL R29, R85, RZ, P2 ;  /* 0x000000ff551d7207 */ /* 0x000fe40001000000 */
[----:B------:R-:W-:Y:S01]  /*2690*/  ISETP.GT.U32.AND P2, PT, R59, R56, PT ;  /* 0x000000383b00720c */ /* 0x000fe20003f44070 */
[----:B------:R-:W-:Y:S01]  /*26a0*/  FMUL R37, R37, R6 ;  /* 0x0000000625257220 */ /* 0x000fe20000400000 */
[----:B------:R-:W-:Y:S01]  /*26b0*/  SEL R31, R68, RZ, P3 ;  /* 0x000000ff441f7207 */ /* 0x000fe20001800000 */
[----:B------:R-:W-:Y:S01]  /*26c0*/  FMUL R7, R58, R7 ;  /* 0x000000073a077220 */ /* 0x000fe20000400000 */
[----:B------:R-:W-:Y:S01]  /*26d0*/  SEL R34, R34, RZ, !P5 ;  /* 0x000000ff22227207 */ /* 0x000fe20006800000 */
[----:B------:R-:W-:Y:S01]  /*26e0*/  FMUL R8, R39, R8 ;  /* 0x0000000827087220 */ /* 0x000fe20000400000 */
[----:B------:R-:W-:-:S02]  /*26f0*/  SEL R4, R4, RZ, !P6 ;  /* 0x000000ff04047207 */ /* 0x000fc40007000000 */
[----:B------:R-:W-:Y:S02]  /*2700*/  ISETP.GT.U32.AND P3, PT, R11, R62, PT ;  /* 0x0000003e0b00720c */ /* 0x000fe40003f64070 */
[----:B------:R-:W-:Y:S02]  /*2710*/  LOP3.LUT R6, R56, 0x18, RZ, 0xfc, !PT ;  /* 0x0000001838067812 */ /* 0x000fe400078efcff */
[----:B------:R-:W-:Y:S02]  /*2720*/  ISETP.GE.AND P5, PT, R77, UR5, PT ;  /* 0x000000054d007c0c */ /* 0x000fe4000bfa6270 */
[----:B------:R-:W-:Y:S02]  /*2730*/  SEL R33, R25, RZ, P2 ;  /* 0x000000ff19217207 */ /* 0x000fe40001000000 */
[----:B------:R-:W-:Y:S01]  /*2740*/  SEL R25, R66, RZ, P2 ;  /* 0x000000ff42197207 */ /* 0x000fe20001000000 */
[----:B------:R-:W-:Y:S01]  /*2750*/  FMUL R37, R58, R37 ;  /* 0x000000253a257220 */ /* 0x000fe20000400000 */
[----:B------:R-:W-:Y:S01]  /*2760*/  ISETP.GT.U32.AND P2, PT, R11, R26, PT ;  /* 0x0000001a0b00720c */ /* 0x000fe20003f44070 */
[----:B------:R-:W-:Y:S01]  /*2770*/  FMUL R8, R57, R8 ;  /* 0x0000000839087220 */ /* 0x000fe20000400000 */
[----:B------:R-:W-:-:S02]  /*2780*/  SEL R4, R4, RZ, P3 ;  /* 0x000000ff04047207 */ /* 0x000fc40001800000 */
[----:B------:R-:W-:Y:S02]  /*2790*/  SEL R27, R53, RZ, P1 ;  /* 0x000000ff351b7207 */ /* 0x000fe40000800000 */
[----:B------:R-:W-:Y:S02]  /*27a0*/  ISETP.GT.U32.AND P3, PT, R59, R6, PT ;  /* 0x000000063b00720c */ /* 0x000fe40003f64070 */
[----:B------:R-:W-:Y:S01]  /*27b0*/  SEL R7, R7, RZ, !P5 ;  /* 0x000000ff07077207 */ /* 0x000fe20006800000 */
[----:B------:R-:W-:Y:S01]  /*27c0*/  FMUL R38, R38, R9 ;  /* 0x0000000926267220 */ /* 0x000fe20000400000 */
[----:B------:R-:W-:Y:S02]  /*27d0*/  ISETP.NE.AND P1, PT, R84, RZ, PT ;  /* 0x000000ff5400720c */ /* 0x000fe40003f25270 */
[----:B------:R-:W-:Y:S02]  /*27e0*/  LOP3.LUT R36, R56, 0x19, RZ, 0xfc, !PT ;  /* 0x0000001938247812 */ /* 0x000fe400078efcff */
[----:B------:R-:W-:-:S02]  /*27f0*/  SEL R26, R34, RZ, P2 ;  /* 0x000000ff221a7207 */ /* 0x000fc40001000000 */
[----:B------:R-:W-:Y:S01]  /*2800*/  SEL R34, R7, RZ, P3 ;  /* 0x000000ff07227207 */ /* 0x000fe20001800000 */
[----:B------:R-:W-:Y:S01]  /*2810*/  FMUL R38, R57, R38 ;  /* 0x0000002639267220 */ /* 0x000fe20000400000 */
[----:B------:R-:W-:Y:S01]  /*2820*/  SEL R7, R37, RZ, !P1 ;  /* 0x000000ff25077207 */ /* 0x000fe20004800000 */
[----:B------:R-:W-:Y:S01]  /*2830*/  FMUL R3, R40, R3 ;  /* 0x0000000328037220 */ /* 0x000fe20000400000 */
[----:B------:R-:W-:Y:S02]  /*2840*/  SEL R9, R8, RZ, !P1 ;  /* 0x000000ff08097207 */ /* 0x000fe40004800000 */
[-C--:B------:R-:W-:Y:S02]  /*2850*/  ISETP.GT.U32.AND P3, PT, R59, R36.reuse, PT ;  /* 0x000000243b00720c */ /* 0x080fe40003f64070 */
[----:B------:R-:W-:Y:S02]  /*2860*/  ISETP.GT.U32.AND P1, PT, R11, R36, PT ;  /* 0x000000240b00720c */ /* 0x000fe40003f24070 */
[----:B------:R-:W-:Y:S01]  /*2870*/  LOP3.LUT R36, R56, 0x20, RZ, 0xfc, !PT ;  /* 0x0000002038247812 */ /* 0x000fe200078efcff */
[----:B------:R-:W-:Y:S01]  /*2880*/  FMUL R8, R58, R3 ;  /* 0x000000033a087220 */ /* 0x000fe20000400000 */
[----:B------:R-:W-:-:S02]  /*2890*/  SEL R38, R38, RZ, !P5 ;  /* 0x000000ff26267207 */ /* 0x000fc40006800000 */
[----:B------:R-:W-:Y:S02]  /*28a0*/  SEL R3, R9, RZ, P1 ;  /* 0x000000ff09037207 */ /* 0x000fe40000800000 */
[-C--:B------:R-:W-:Y:S02]  /*28b0*/  ISETP.GT.U32.AND P1, PT, R59, R36.reuse, PT ;  /* 0x000000243b00720c */ /* 0x080fe40003f24070 */
[C---:B------:R-:W-:Y:S02]  /*28c0*/  ISETP.GT.U32.AND P5, PT, R11.reuse, R36, PT ;  /* 0x000000240b00720c */ /* 0x040fe40003fa4070 */
[----:B------:R-:W1:Y:S01]  /*28d0*/  S2R R36, SR_TID.X ;  /* 0x0000000000247919 */ /* 0x000e620000002100 */
[----:B------:R-:W-:Y:S02]  /*28e0*/  ISETP.GE.AND P0, PT, R60, UR5, PT ;  /* 0x000000053c007c0c */ /* 0x000fe4000bf06270 */
[----:B------:R-:W-:Y:S02]  /*28f0*/  ISETP.GT.U32.AND P4, PT, R11, R10, PT ;  /* 0x0000000a0b00720c */ /* 0x000fe40003f84070 */
[----:B------:R-:W-:-:S02]  /*2900*/  P2R R60, PR, RZ, 0x1 ;  /* 0x00000001ff3c7803 */ /* 0x000fc40000000000 */
[----:B------:R-:W-:Y:S01]  /*2910*/  ISETP.GE.AND P0, PT, R73, UR4, PT ;  /* 0x0000000449007c0c */ /* 0x000fe2000bf06270 */
[----:B------:R-:W-:Y:S01]  /*2920*/  FMUL R42, R42, R5 ;  /* 0x000000052a2a7220 */ /* 0x000fe20000400000 */
[----:B------:R-:W-:Y:S01]  /*2930*/  SEL R10, R70, RZ, P4 ;  /* 0x000000ff460a7207 */ /* 0x000fe20002000000 */
[----:B------:R-:W-:Y:S01]  /*2940*/  FMUL R14, R43, R14 ;  /* 0x0000000e2b0e7220 */ /* 0x000fe20000400000 */
[----:B------:R-:W-:Y:S01]  /*2950*/  P2R R64, PR, RZ, 0x1 ;  /* 0x00000001ff407803 */ /* 0x000fe20000000000 */
[----:B------:R-:W-:Y:S01]  /*2960*/  ULDC UR4, c[0x0][0x230] ;  /* 0x00008c0000047ab9 */ /* 0x000fe20000000800 */
[----:B------:R-:W-:Y:S01]  /*2970*/  ISETP.GT.U32.AND P4, PT, R11, R6, PT ;  /* 0x000000060b00720c */ /* 0x000fe20003f84070 */
[C---:B------:R-:W-:Y:S01]  /*2980*/  FMUL R42, R57.reuse, R42 ;  /* 0x0000002a392a7220 */ /* 0x040fe20000400000 */
[----:B------:R-:W-:Y:S01]  /*2990*/  ISETP.NE.AND P6, PT, R64, RZ, PT ;  /* 0x000000ff4000720c */ /* 0x000fe20003fc5270 */
[----:B------:R-:W-:Y:S01]  /*29a0*/  FMUL R14, R57, R14 ;  /* 0x0000000e390e7220 */ /* 0x000fe20000400000 */
[----:B------:R-:W-:Y:S01]  /*29b0*/  SEL R6, R38, RZ, P4 ;  /* 0x000000ff26067207 */ /* 0x000fe20002000000 */
[----:B------:R-:W-:Y:S01]  /*29c0*/  FMUL R13, R44, R13 ;  /* 0x0000000d2c0d7220 */ /* 0x000fe20000400000 */
[----:B------:R-:W-:Y:S01]  /*29d0*/  ISETP.GE.AND P0, PT, R75, UR4, PT ;  /* 0x000000044b007c0c */ /* 0x000fe2000bf06270 */
[----:B------:R-:W-:Y:S01]  /*29e0*/  ULDC UR4, c[0x0][0x230] ;  /* 0x00008c0000047ab9 */ /* 0x000fe20000000800 */
[----:B------:R-:W-:Y:S01]  /*29f0*/  LOP3.LUT R38, R56, 0x21, RZ, 0xfc, !PT ;  /* 0x0000002138267812 */ /* 0x000fe200078efcff */
[----:B------:R-:W-:Y:S01]  /*2a00*/  FMUL R41, R41, R12 ;  /* 0x0000000c29297220 */ /* 0x000fe20000400000 */
[----:B------:R-:W-:Y:S01]  /*2a10*/  SEL R8, R8, RZ, !P6 ;  /* 0x000000ff08087207 */ /* 0x000fe20007000000 */
[----:B------:R-:W-:Y:S01]  /*2a20*/  FMUL R13, R58, R13 ;  /* 0x0000000d3a0d7220 */ /* 0x000fe20000400000 */
[----:B------:R-:W-:-:S02]  /*2a30*/  SEL R5, R42, RZ, !P6 ;  /* 0x000000ff2a057207 */ /* 0x000fc40007000000 */
[----:B------:R-:W-:Y:S02]  /*2a40*/  SEL R37, R14, RZ, !P0 ;  /* 0x000000ff0e257207 */ /* 0x000fe40004000000 */
[----:B------:R-:W-:Y:S02]  /*2a50*/  ISETP.GT.U32.AND P6, PT, R11, R38, PT ;  /* 0x000000260b00720c */ /* 0x000fe40003fc4070 */
[----:B------:R-:W-:Y:S01]  /*2a60*/  ISETP.GE.AND P2, PT, R67, UR4, PT ;  /* 0x0000000443007c0c */ /* 0x000fe2000bf46270 */
[----:B------:R-:W-:Y:S01]  /*2a70*/  FMUL R41, R58, R41 ;  /* 0x000000293a297220 */ /* 0x000fe20000400000 */
[----:B------:R-:W-:Y:S01]  /*2a80*/  LOP3.LUT R14, R56, 0x28, RZ, 0xfc, !PT ;  /* 0x00000028380e7812 */ /* 0x000fe200078efcff */
[----:B------:R-:W-:Y:S01]  /*2a90*/  FMUL R46, R46, R15 ;  /* 0x0000000f2e2e7220 */ /* 0x000fe20000400000 */
[----:B------:R-:W-:Y:S01]  /*2aa0*/  SEL R37, R37, RZ, P6 ;  /* 0x000000ff25257207 */ /* 0x000fe20003000000 */
[----:B------:R-:W-:Y:S01]  /*2ab0*/  ULDC UR4, c[0x0][0x230] ;  /* 0x00008c0000047ab9 */ /* 0x000fe20000000800 */
[----:B------:R-:W-:-:S02]  /*2ac0*/  ISETP.GT.U32.AND P6, PT, R59, R14, PT ;  /* 0x0000000e3b00720c */ /* 0x000fc40003fc4070 */
[----:B------:R-:W-:Y:S02]  /*2ad0*/  SEL R13, R13, RZ, !P2 ;  /* 0x000000ff0d0d7207 */ /* 0x000fe40005000000 */
[----:B------:R-:W-:Y:S01]  /*2ae0*/  SEL R12, R8, RZ, P1 ;  /* 0x000000ff080c7207 */ /* 0x000fe20000800000 */
[----:B------:R-:W-:Y:S01]  /*2af0*/  FMUL R45, R45, R30 ;  /* 0x0000001e2d2d7220 */ /* 0x000fe20000400000 */
[----:B------:R-:W-:Y:S01]  /*2b00*/  SEL R8, R41, RZ, !P0 ;  /* 0x000000ff29087207 */ /* 0x000fe20004000000 */
[----:B------:R-:W-:Y:S01]  /*2b10*/  FMUL R46, R57, R46 ;  /* 0x0000002e392e7220 */ /* 0x000fe20000400000 */
[----:B------:R-:W-:Y:S01]  /*2b20*/  SEL R41, R13, RZ, P6 ;  /* 0x000000ff0d297207 */ /* 0x000fe20003000000 */
[----:B-1----:R-:W-:Y:S01]  /*2b30*/  IMAD.SHL.U32 R13, R36, 0x20, RZ ;  /* 0x00000020240d7824 */ /* 0x002fe200078e00ff */
[----:B------:R-:W-:Y:S01]  /*2b40*/  SEL R7, R7, RZ, P3 ;  /* 0x000000ff07077207 */ /* 0x000fe20001800000 */
[----:B------:R-:W-:Y:S01]  /*2b50*/  FMUL R52, R47, R52 ;  /* 0x000000342f347220 */ /* 0x000fe20000400000 */
[----:B------:R-:W-:Y:S01]  /*2b60*/  ISETP.GE.AND P3, PT, R71, UR4, PT ;  /* 0x0000000447007c0c */ /* 0x000fe2000bf66270 */
[----:B------:R-:W-:Y:S01]  /*2b70*/  ULDC UR4, c[0x0][0x230] ;  /* 0x00008c0000047ab9 */ /* 0x000fe20000000800 */
[----:B------:R-:W-:Y:S01]  /*2b80*/  ISETP.GT.U32.AND P1, PT, R59, R38, PT ;  /* 0x000000263b00720c */ /* 0x000fe20003f24070 */
[----:B------:R-:W-:Y:S01]  /*2b90*/  FMUL R21, R48, R21 ;  /* 0x0000001530157220 */ /* 0x000fe20000400000 */
[----:B------:R-:W-:Y:S01]  /*2ba0*/  FMUL R45, R58, R45 ;  /* 0x0000002d3a2d7220 */ /* 0x000fe20000400000 */
[----:B------:R-:W-:Y:S01]  /*2bb0*/  ISETP.GE.AND P4, PT, R65, UR4, PT ;  /* 0x0000000441007c0c */ /* 0x000fe2000bf86270 */
[----:B------:R-:W-:Y:S01]  /*2bc0*/  IMAD.SHL.U32 R9, R36, 0x10, RZ ;  /* 0x0000001024097824 */ /* 0x000fe200078e00ff */
[----:B------:R-:W-:Y:S01]  /*2bd0*/  LOP3.LUT R30, R56, 0x29, RZ, 0xfc, !PT ;  /* 0x00000029381e7812 */ /* 0x000fe200078efcff */
[----:B------:R-:W-:Y:S01]  /*2be0*/  ULDC UR4, c[0x0][0x230] ;  /* 0x00008c0000047ab9 */ /* 0x000fe20000000800 */
[----:B------:R-:W-:Y:S01]  /*2bf0*/  LOP3.LUT R38, R13, 0xc00, RZ, 0xc0, !PT ;  /* 0x00000c000d267812 */ /* 0x000fe200078ec0ff */
[----:B------:R-:W-:Y:S01]  /*2c00*/  FMUL R52, R57, R52 ;  /* 0x0000003439347220 */ /* 0x000fe20000400000 */
[----:B------:R-:W-:Y:S01]  /*2c10*/  SEL R46, R46, RZ, !P2 ;  /* 0x000000ff2e2e7207 */ /* 0x000fe20005000000 */
[----:B------:R-:W-:Y:S01]  /*2c20*/  FMUL R21, R58, R21 ;  /* 0x000000153a157220 */ /* 0x000fe20000400000 */
[----:B------:R-:W-:Y:S01]  /*2c30*/  SEL R8, R8, RZ, P1 ;  /* 0x000000ff08087207 */ /* 0x000fe20000800000 */
[----:B------:R-:W-:Y:S01]  /*2c40*/  FMUL R49, R49, R20 ;  /* 0x0000001431317220 */ /* 0x000fe20000400000 */
[----:B------:R-:W-:-:S02]  /*2c50*/  ISETP.GT.U32.AND P2, PT, R11, R14, PT ;  /* 0x0000000e0b00720c */ /* 0x000fc40003f44070 */
[----:B------:R-:W-:Y:S01]  /*2c60*/  ISETP.GE.AND P1, PT, R69, UR4, PT ;  /* 0x0000000445007c0c */ /* 0x000fe2000bf26270 */
[----:B------:R-:W-:Y:S01]  /*2c70*/  ULDC UR4, c[0x0][0x230] ;  /* 0x00008c0000047ab9 */ /* 0x000fe20000000800 */
[----:B------:R-:W-:Y:S02]  /*2c80*/  LOP3.LUT R40, R56, 0x30, RZ, 0xfc, !PT ;  /* 0x0000003038287812 */ /* 0x000fe400078efcff */
[----:B------:R-:W-:Y:S02]  /*2c90*/  ISETP.GT.U32.AND P6, PT, R59, R30, PT ;  /* 0x0000001e3b00720c */ /* 0x000fe40003fc4070 */
[----:B------:R-:W-:Y:S02]  /*2ca0*/  SEL R45, R45, RZ, !P3 ;  /* 0x000000ff2d2d7207 */ /* 0x000fe40005800000 */
[----:B------:R-:W-:Y:S02]  /*2cb0*/  SEL R5, R5, RZ, P5 ;  /* 0x000000ff05057207 */ /* 0x000fe40002800000 */
[----:B------:R-:W-:-:S02]  /*2cc0*/  ISETP.NE.AND P0, PT, R60, RZ, PT ;  /* 0x000000ff3c00720c */ /* 0x000fc40003f05270 */
[----:B------:R-:W-:Y:S01]  /*2cd0*/  LOP3.LUT R39, R38, 0x1c0, R9, 0xf8, !PT ;  /* 0x000001c026277812 */ /* 0x000fe200078ef809 */
[----:B------:R-:W-:Y:S01]  /*2ce0*/  FMUL R49, R58, R49 ;  /* 0x000000313a317220 */ /* 0x000fe20000400000 */
[----:B------:R-:W-:Y:S01]  /*2cf0*/  ISETP.GE.AND P5, PT, R63, UR4, PT ;  /* 0x000000043f007c0c */ /* 0x000fe2000bfa6270 */
[----:B------:R-:W-:Y:S01]  /*2d00*/  ULDC UR4, c[0x0][0x230] ;  /* 0x00008c0000047ab9 */ /* 0x000fe20000000800 */
[----:B------:R-:W-:Y:S02]  /*2d10*/  SEL R38, R46, RZ, P2 ;  /* 0x000000ff2e267207 */ /* 0x000fe40001000000 */
[----:B------:R-:W-:Y:S02]  /*2d20*/  SEL R52, R52, RZ, !P3 ;  /* 0x000000ff34347207 */ /* 0x000fe40005800000 */
[----:B------:R-:W-:Y:S02]  /*2d30*/  ISETP.GT.U32.AND P2, PT, R11, R30, PT ;  /* 0x0000001e0b00720c */ /* 0x000fe40003f44070 */
[----:B------:R-:W-:-:S02]  /*2d40*/  ISETP.GT.U32.AND P3, PT, R59, R40, PT ;  /* 0x000000283b00720c */ /* 0x000fc40003f64070 */
[----:B------:R-:W-:Y:S02]  /*2d50*/  SEL R21, R21, RZ, !P4 ;  /* 0x000000ff15157207 */ /* 0x000fe40006000000 */
[----:B------:R-:W-:Y:S02]  /*2d60*/  SEL R45, R45, RZ, P6 ;  /* 0x000000ff2d2d7207 */ /* 0x000fe40003000000 */
[----:B------:R-:W-:Y:S02]  /*2d70*/  LOP3.LUT R42, R56, 0x31, RZ, 0xfc, !PT ;  /* 0x00000031382a7812 */ /* 0x000fe400078efcff */
[----:B------:R-:W-:Y:S01]  /*2d80*/  ISETP.GE.AND P6, PT, R61, UR4, PT ;  /* 0x000000043d007c0c */ /* 0x000fe2000bfc6270 */
[----:B------:R-:W-:Y:S01]  /*2d90*/  ULDC UR4, c[0x0][0x230] ;  /* 0x00008c0000047ab9 */ /* 0x000fe20000000800 */
[----:B------:R-:W-:Y:S01]  /*2da0*/  SEL R35, R7, RZ, !P0 ;  /* 0x000000ff07237207 */ /* 0x000fe20004000000 */
[----:B------:R-:W-:Y:S01]  /*2db0*/  FMUL R50, R50, R19 ;  /* 0x0000001332327220 */ /* 0x000fe20000400000 */
[----:B------:R-:W-:Y:S01]  /*2dc0*/  LOP3.LUT R7, R39, 0x200, RZ, 0xfc, !PT ;  /* 0x0000020027077812 */ /* 0x000fe200078efcff */
[----:B------:R-:W-:Y:S01]  /*2dd0*/  FMUL R2, R51, R2 ;  /* 0x0000000233027220 */ /* 0x000fe20000400000 */
[----:B------:R-:W-:-:S02]  /*2de0*/  SEL R52, R52, RZ, P2 ;  /* 0x000000ff34347207 */ /* 0x000fc40001000000 */
[----:B------:R-:W-:Y:S02]  /*2df0*/  SEL R9, R21, RZ, P3 ;  /* 0x000000ff15097207 */ /* 0x000fe40001800000 */
[----:B------:R-:W-:Y:S02]  /*2e00*/  ISETP.GT.U32.AND P2, PT, R59, R42, PT ;  /* 0x0000002a3b00720c */ /* 0x000fe40003f44070 */
[----:B------:R-:W-:Y:S02]  /*2e10*/  SEL R49, R49, RZ, !P1 ;  /* 0x000000ff31317207 */ /* 0x000fe40004800000 */
[----:B------:R-:W-:Y:S02]  /*2e20*/  ISETP.GE.AND P3, PT, R0, UR4, PT ;  /* 0x0000000400007c0c */ /* 0x000fe4000bf66270 */
[----:B------:R-:W-:Y:S01]  /*2e30*/  LOP3.LUT R0, R39, R56, RZ, 0xfc, !PT ;  /* 0x0000003827007212 */ /* 0x000fe200078efcff */
[C---:B------:R-:W-:Y:S01]  /*2e40*/  FMUL R50, R57.reuse, R50 ;  /* 0x0000003239327220 */ /* 0x040fe20000400000 */
[----:B------:R-:W-:Y:S01]  /*2e50*/  LOP3.LUT R14, R56, 0x38, RZ, 0xfc, !PT ;  /* 0x00000038380e7812 */ /* 0x000fe200078efcff */
[----:B------:R-:W-:Y:S01]  /*2e60*/  FMUL R2, R57, R2 ;  /* 0x0000000239027220 */ /* 0x000fe20000400000 */
[----:B------:R-:W-:-:S02]  /*2e70*/  LEA.HI R39, R39, UR13, RZ, 0x1e ;  /* 0x0000000d27277c11 */ /* 0x000fc4000f8ff0ff */
[----:B------:R-:W-:Y:S02]  /*2e80*/  LEA.HI R7, R7, UR13, RZ, 0x1e ;  /* 0x0000000d07077c11 */ /* 0x000fe4000f8ff0ff */
[----:B------:R-:W-:Y:S01]  /*2e90*/  SEL R49, R49, RZ, P2 ;  /* 0x000000ff31317207 */ /* 0x000fe20001000000 */
[----:B------:R-:W-:Y:S01]  /*2ea0*/  FMUL R54, R54, R17 ;  /* 0x0000001136367220 */ /* 0x000fe20000400000 */
[----:B------:R-:W-:Y:S01]  /*2eb0*/  LOP3.LUT R56, R56, 0x39, RZ, 0xfc, !PT ;  /* 0x0000003938387812 */ /* 0x000fe200078efcff */
[----:B------:R-:W-:Y:S01]  /*2ec0*/  FMUL R16, R55, R16 ;  /* 0x0000001037107220 */ /* 0x000fe20000400000 */
[----:B------:R-:W-:Y:S01]  /*2ed0*/  ISETP.GT.U32.AND P2, PT, R11, R14, PT ;  /* 0x0000000e0b00720c */ /* 0x000fe20003f44070 */
[----:B------:R-:W-:Y:S01]  /*2ee0*/  IMAD R39, R0, 0x4, R39 ;  /* 0x0000000400277824 */ /* 0x000fe200078e0227 */
[----:B------:R-:W-:Y:S01]  /*2ef0*/  SEL R13, R8, RZ, !P0 ;  /* 0x000000ff080d7207 */ /* 0x000fe20004000000 */
[----:B------:R-:W-:Y:S01]  /*2f00*/  IMAD R7, R0, 0x4, R7 ;  /* 0x0000000400077824 */ /* 0x000fe200078e0207 */
[----:B------:R-:W-:-:S02]  /*2f10*/  SEL R14, R33, RZ, !P0 ;  /* 0x000000ff210e7207 */ /* 0x000fc40004000000 */
[----:B------:R-:W-:Y:S02]  /*2f20*/  SEL R8, R9, RZ, !P0 ;  /* 0x000000ff09087207 */ /* 0x000fe40004000000 */
[----:B------:R-:W-:Y:S02]  /*2f30*/  SEL R12, R12, RZ, !P0 ;  /* 0x000000ff0c0c7207 */ /* 0x000fe40004000000 */
[----:B------:R-:W-:Y:S02]  /*2f40*/  SEL R15, R27, RZ, !P0 ;  /* 0x000000ff1b0f7207 */ /* 0x000fe40004000000 */
[----:B------:R-:W-:Y:S02]  /*2f50*/  SEL R34, R34, RZ, !P0 ;  /* 0x000000ff22227207 */ /* 0x000fe40004000000 */
[----:B------:R-:W-:Y:S02]  /*2f60*/  SEL R33, R28, RZ, !P0 ;  /* 0x000000ff1c217207 */ /* 0x000fe40004000000 */
        /* <DEDUP_REMOVED lines=8> */
[----:B------:R-:W-:Y:S01]  /*2ff0*/  SEL R0, R2, RZ, !P1 ;  /* 0x000000ff02007207 */ /* 0x000fe20004800000 */
[----:B------:R-:W-:Y:S01]  /*3000*/  FMUL R54, R57, R54 ;  /* 0x0000003639367220 */ /* 0x000fe20000400000 */
[----:B------:R-:W-:Y:S01]  /*3010*/  ISETP.GT.U32.AND P0, PT, R11, R40, PT ;  /* 0x000000280b00720c */ /* 0x000fe20003f04070 */
[----:B------:R-:W-:Y:S01]  /*3020*/  FMUL R16, R57, R16 ;  /* 0x0000001039107220 */ /* 0x000fe20000400000 */
[----:B------:R-:W-:Y:S02]  /*3030*/  SEL R18, R24, RZ, !P3 ;  /* 0x000000ff18127207 */ /* 0x000fe40005800000 */
[C---:B------:R-:W-:Y:S02]  /*3040*/  ISETP.GT.U32.AND P4, PT, R11.reuse, R42, PT ;  /* 0x0000002a0b00720c */ /* 0x040fe40003f84070 */
[----:B------:R-:W-:-:S02]  /*3050*/  ISETP.GT.U32.AND P1, PT, R11, R56, PT ;  /* 0x000000380b00720c */ /* 0x000fc40003f24070 */
[----:B------:R-:W-:Y:S02]  /*3060*/  SEL R11, R10, RZ, !P3 ;  /* 0x000000ff0a0b7207 */ /* 0x000fe40005800000 */
[----:B------:R-:W-:Y:S01]  /*3070*/  SEL R10, R25, RZ, !P3 ;  /* 0x000000ff190a7207 */ /* 0x000fe20005800000 */
[----:B------:R1:W-:Y:S01]  /*3080*/  STS.64 [R39], R14 ;  /* 0x0000000e27007388 */ /* 0x0003e20000000a00 */
[----:B------:R-:W-:Y:S02]  /*3090*/  SEL R27, R4, RZ, !P3 ;  /* 0x000000ff041b7207 */ /* 0x000fe40005800000 */
[----:B------:R-:W-:Y:S01]  /*30a0*/  SEL R26, R26, RZ, !P3 ;  /* 0x000000ff1a1a7207 */ /* 0x000fe20005800000 */
[----:B------:R-:W-:Y:S01]  /*30b0*/  STS.64 [R7+0x800], R18 ;  /* 0x0008001207007388 */ /* 0x000fe20000000a00 */
[----:B------:R-:W-:Y:S02]  /*30c0*/  SEL R2, R6, RZ, !P3 ;  /* 0x000000ff06027207 */ /* 0x000fe40005800000 */
[----:B------:R-:W-:Y:S01]  /*30d0*/  SEL R3, R3, RZ, !P3 ;  /* 0x000000ff03037207 */ /* 0x000fe20005800000 */
[----:B------:R-:W-:Y:S01]  /*30e0*/  STS.64 [R39+0x20], R30 ;  /* 0x0000201e27007388 */ /* 0x000fe20000000a00 */
[----:B------:R-:W-:-:S02]  /*30f0*/  SEL R54, R54, RZ, !P5 ;  /* 0x000000ff36367207 */ /* 0x000fc40006800000 */
[----:B------:R-:W-:Y:S01]  /*3100*/  SEL R16, R16, RZ, !P6 ;  /* 0x000000ff10107207 */ /* 0x000fe20007000000 */
[----:B------:R-:W-:Y:S01]  /*3110*/  STS.64 [R7+0x820], R10 ;  /* 0x0008200a07007388 */ /* 0x000fe20000000a00 */
[----:B------:R-:W-:Y:S02]  /*3120*/  SEL R4, R5, RZ, !P3 ;  /* 0x000000ff05047207 */ /* 0x000fe40005800000 */
[----:B------:R-:W-:Y:S01]  /*3130*/  SEL R5, R37, RZ, !P3 ;  /* 0x000000ff25057207 */ /* 0x000fe20005800000 */
[----:B------:R-:W-:Y:S01]  /*3140*/  STS.64 [R39+0x40], R32 ;  /* 0x0000402027007388 */ /* 0x000fe20000000a00 */
[----:B------:R-:W-:Y:S02]  /*3150*/  SEL R50, R50, RZ, P0 ;  /* 0x000000ff32327207 */ /* 0x000fe40000000000 */
[----:B------:R-:W-:Y:S01]  /*3160*/  SEL R0, R0, RZ, P4 ;  /* 0x000000ff00007207 */ /* 0x000fe20002000000 */
[----:B------:R-:W-:Y:S01]  /*3170*/  STS.64 [R7+0x840], R26 ;  /* 0x0008401a07007388 */ /* 0x000fe20000000a00 */
[----:B-1----:R-:W-:-:S02]  /*3180*/  SEL R14, R38, RZ, !P3 ;  /* 0x000000ff260e7207 */ /* 0x002fc40005800000 */
[----:B------:R-:W-:Y:S01]  /*3190*/  SEL R15, R52, RZ, !P3 ;  /* 0x000000ff340f7207 */ /* 0x000fe20005800000 */
[----:B------:R-:W-:Y:S01]  /*31a0*/  STS.64 [R39+0x60], R34 ;  /* 0x0000602227007388 */ /* 0x000fe20000000a00 */
[----:B------:R-:W-:Y:S02]  /*31b0*/  SEL R54, R54, RZ, P2 ;  /* 0x000000ff36367207 */ /* 0x000fe40001000000 */
[----:B------:R-:W-:Y:S01]  /*31c0*/  SEL R16, R16, RZ, P1 ;  /* 0x000000ff10107207 */ /* 0x000fe20000800000 */
[----:B------:R1:W-:Y:S01]  /*31d0*/  STS.64 [R7+0x860], R2 ;  /* 0x0008600207007388 */ /* 0x0003e20000000a00 */
[----:B------:R-:W-:Y:S02]  /*31e0*/  SEL R50, R50, RZ, !P3 ;  /* 0x000000ff32327207 */ /* 0x000fe40005800000 */
[----:B------:R-:W-:Y:S01]  /*31f0*/  SEL R51, R0, RZ, !P3 ;  /* 0x000000ff00337207 */ /* 0x000fe20005800000 */
[----:B------:R-:W-:Y:S01]  /*3200*/  STS.64 [R39+0x80], R12 ;  /* 0x0000800c27007388 */ /* 0x000fe20000000a00 */
[----:B------:R-:W-:Y:S01]  /*3210*/  SEL R54, R54, RZ, !P3 ;  /* 0x000000ff36367207 */ /* 0x000fe20005800000 */
[----:B------:R-:W-:Y:S01]  /*3220*/  IMAD.SHL.U32 R0, R36, 0x4, RZ ;  /* 0x0000000424007824 */ /* 0x000fe200078e00ff */
[----:B------:R-:W-:Y:S01]  /*3230*/  SEL R55, R16, RZ, !P3 ;  /* 0x000000ff10377207 */ /* 0x000fe20005800000 */
[----:B------:R2:W-:Y:S04]  /*3240*/  STS.64 [R7+0x880], R4 ;  /* 0x0008800407007388 */ /* 0x0005e80000000a00 */
[----:B------:R-:W-:Y:S01]  /*3250*/  STS.64 [R39+0xa0], R20 ;  /* 0x0000a01427007388 */ /* 0x000fe20000000a00 */
[----:B-1----:R-:W1:Y:S03]  /*3260*/  LDC.64 R2, c[0x0][0x228] ;  /* 0x00008a00ff027b82 */ /* 0x002e660000000a00 */
[----:B------:R-:W-:Y:S04]  /*3270*/  STS.64 [R7+0x8a0], R14 ;  /* 0x0008a00e07007388 */ /* 0x000fe80000000a00 */
[----:B------:R3:W-:Y:S01]  /*3280*/  STS.64 [R39+0xc0], R8 ;  /* 0x0000c00827007388 */ /* 0x0007e20000000a00 */
[----:B--2---:R-:W-:-:S03]  /*3290*/  LOP3.LUT R4, R0, 0x1fc, RZ, 0xc0, !PT ;  /* 0x000001fc00047812 */ /* 0x004fc600078ec0ff */
[----:B------:R-:W-:Y:S04]  /*32a0*/  STS.64 [R7+0x8c0], R50 ;  /* 0x0008c03207007388 */ /* 0x000fe80000000a00 */
[----:B------:R-:W-:Y:S04]  /*32b0*/  STS.64 [R39+0xe0], RZ ;  /* 0x0000e0ff27007388 */ /* 0x000fe80000000a00 */
[----:B------:R2:W-:Y:S01]  /*32c0*/  STS.64 [R7+0x8e0], R54 ;  /* 0x0008e03607007388 */ /* 0x0005e20000000a00 */
[----:B------:R-:W-:Y:S02]  /*32d0*/  LOP3.LUT R6, R4, 0x200, RZ, 0xfc, !PT ;  /* 0x0000020004067812 */ /* 0x000fe400078efcff */
[----:B------:R-:W-:-:S02]  /*32e0*/  SHF.R.U32.HI R5, RZ, 0x2, R36 ;  /* 0x00000002ff057819 */ /* 0x000fc40000011624 */
[----:B------:R-:W-:Y:S02]  /*32f0*/  SHF.R.U32.HI R6, RZ, 0x2, R6 ;  /* 0x00000002ff067819 */ /* 0x000fe40000011606 */
[----:B------:R-:W-:Y:S02]  /*3300*/  LOP3.LUT R5, R5, 0x1c, RZ, 0xc0, !PT ;  /* 0x0000001c05057812 */ /* 0x000fe400078ec0ff */
[----:B------:R-:W-:Y:S02]  /*3310*/  LOP3.LUT R6, R6, 0xf0, RZ, 0xc0, !PT ;  /* 0x000000f006067812 */ /* 0x000fe400078ec0ff */
[----:B------:R-:W-:Y:S02]  /*3320*/  LEA R5, R5, UR13, 0x2 ;  /* 0x0000000d05057c11 */ /* 0x000fe4000f8e10ff */
[----:B---3--:R-:W-:Y:S01]  /*3330*/  LOP3.LUT R8, R4, 0x400, RZ, 0xfc, !PT ;  /* 0x0000040004087812 */ /* 0x008fe200078efcff */
[----:B--2---:R-:W-:Y:S01]  /*3340*/  VIADD R7, R6, UR13 ;  /* 0x0000000d06077c36 */ /* 0x004fe20008000000 */
[C---:B------:R-:W-:Y:S01]  /*3350*/  LOP3.LUT R9, R4.reuse, 0x600, RZ, 0xfc, !PT ;  /* 0x0000060004097812 */ /* 0x040fe200078efcff */
[C---:B------:R-:W-:Y:S01]  /*3360*/  IMAD R5, R4.reuse, 0x4, R5 ;  /* 0x0000000404057824 */ /* 0x040fe200078e0205 */
[----:B------:R-:W-:Y:S01]  /*3370*/  BAR.SYNC.DEFER_BLOCKING 0x0 ;  /* 0x0000000000007b1d */ /* 0x000fe20000010000 */
[----:B------:R-:W-:-:S02]  /*3380*/  LOP3.LUT R10, R4, 0x800, RZ, 0xfc, !PT ;  /* 0x00000800040a7812 */ /* 0x000fc400078efcff */
[C---:B------:R-:W-:Y:S02]  /*3390*/  LOP3.LUT R11, R4.reuse, 0xa00, RZ, 0xfc, !PT ;  /* 0x00000a00040b7812 */ /* 0x040fe400078efcff */
[C---:B------:R-:W-:Y:S01]  /*33a0*/  LOP3.LUT R12, R4.reuse, 0xc00, RZ, 0xfc, !PT ;  /* 0x00000c00040c7812 */ /* 0x040fe200078efcff */
[----:B------:R-:W-:Y:S01]  /*33b0*/  IMAD R7, R4, 0x4, R7 ;  /* 0x0000000404077824 */ /* 0x000fe200078e0207 */
[----:B------:R-:W-:Y:S02]  /*33c0*/  SHF.R.U32.HI R8, RZ, 0x2, R8 ;  /* 0x00000002ff087819 */ /* 0x000fe40000011608 */
[----:B------:R-:W-:Y:S02]  /*33d0*/  SHF.R.U32.HI R9, RZ, 0x2, R9 ;  /* 0x00000002ff097819 */ /* 0x000fe40000011609 */
[----:B------:R-:W-:Y:S02]  /*33e0*/  SHF.R.U32.HI R10, RZ, 0x2, R10 ;  /* 0x00000002ff0a7819 */ /* 0x000fe4000001160a */
[----:B------:R-:W-:-:S02]  /*33f0*/  SHF.R.U32.HI R11, RZ, 0x2, R11 ;  /* 0x00000002ff0b7819 */ /* 0x000fc4000001160b */
[----:B------:R-:W-:Y:S02]  /*3400*/  SHF.R.U32.HI R13, RZ, 0x2, R12 ;  /* 0x00000002ff0d7819 */ /* 0x000fe4000001160c */
[----:B------:R-:W-:Y:S02]  /*3410*/  LOP3.LUT R8, R8, 0x170, RZ, 0xc0, !PT ;  /* 0x0000017008087812 */ /* 0x000fe400078ec0ff */
[----:B------:R-:W-:Y:S02]  /*3420*/  LOP3.LUT R6, R9, 0x1f0, RZ, 0xc0, !PT ;  /* 0x000001f009067812 */ /* 0x000fe400078ec0ff */
[----:B------:R-:W-:Y:S01]  /*3430*/  LOP3.LUT R10, R10, 0x270, RZ, 0xc0, !PT ;  /* 0x000002700a0a7812 */ /* 0x000fe200078ec0ff */
[----:B------:R2:W3:Y:S01]  /*3440*/  LDS.128 R24, [R5] ;  /* 0x0000000005187984 */ /* 0x0004e20000000c00 */
[----:B------:R-:W-:Y:S02]  /*3450*/  LOP3.LUT R12, R11, 0x2f0, RZ, 0xc0, !PT ;  /* 0x000002f00b0c7812 */ /* 0x000fe400078ec0ff */
[----:B------:R-:W-:Y:S01]  /*3460*/  LOP3.LUT R14, R13, 0x370, RZ, 0xc0, !PT ;  /* 0x000003700d0e7812 */ /* 0x000fe200078ec0ff */
[----:B------:R-:W4:Y:S01]  /*3470*/  LDS.128 R28, [R7+0x800] ;  /* 0x00080000071c7984 */ /* 0x000f220000000c00 */
[----:B------:R-:W-:-:S02]  /*3480*/  VIADD R9, R8, UR13 ;  /* 0x0000000d08097c36 */ /* 0x000fc40008000000 */
[----:B------:R-:W-:Y:S02]  /*3490*/  VIADD R11, R6, UR13 ;  /* 0x0000000d060b7c36 */ /* 0x000fe40008000000 */
[----:B------:R-:W-:Y:S01]  /*34a0*/  VIADD R13, R10, UR13 ;  /* 0x0000000d0a0d7c36 */ /* 0x000fe20008000000 */
[----:B------:R-:W-:Y:S01]  /*34b0*/  SHF.R.U32.HI R18, RZ, 0x4, R22 ;  /* 0x00000004ff127819 */ /* 0x000fe20000011616 */
[----:B------:R-:W-:Y:S02]  /*34c0*/  VIADD R15, R12, UR13 ;  /* 0x0000000d0c0f7c36 */ /* 0x000fe40008000000 */
[----:B------:R-:W-:Y:S02]  /*34d0*/  VIADD R17, R14, UR13 ;  /* 0x0000000d0e117c36 */ /* 0x000fe40008000000 */
[----:B------:R-:W-:Y:S02]  /*34e0*/  VIADD R6, R0, 0xe00 ;  /* 0x00000e0000067836 */ /* 0x000fe40000000000 */
[----:B------:R-:W-:-:S02]  /*34f0*/  IMAD.SHL.U32 R23, R23, 0x40, RZ ;  /* 0x0000004017177824 */ /* 0x000fc400078e00ff */
[C---:B------:R-:W-:Y:S02]  /*3500*/  IMAD R20, R4.reuse, 0x4, R9 ;  /* 0x0000000404147824 */ /* 0x040fe400078e0209 */
[C---:B------:R-:W-:Y:S02]  /*3510*/  IMAD R16, R4.reuse, 0x4, R11 ;  /* 0x0000000404107824 */ /* 0x040fe400078e020b */
[C---:B------:R-:W-:Y:S01]  /*3520*/  IMAD R13, R4.reuse, 0x4, R13 ;  /* 0x00000004040d7824 */ /* 0x040fe200078e020d */
[----:B------:R-:W-:Y:S01]  /*3530*/  SHF.R.U32.HI R6, RZ, 0x2, R6 ;  /* 0x00000002ff067819 */ /* 0x000fe20000011606 */
[C---:B------:R-:W-:Y:S02]  /*3540*/  IMAD R8, R4.reuse, 0x4, R15 ;  /* 0x0000000404087824 */ /* 0x040fe400078e020f */
[----:B--2---:R-:W-:Y:S01]  /*3550*/  IMAD R5, R4, 0x4, R17 ;  /* 0x0000000404057824 */ /* 0x004fe200078e0211 */
[----:B------:R-:W-:Y:S01]  /*3560*/  SGXT.U32 R4, R18, 0x3 ;  /* 0x000000031204781a */ /* 0x000fe20000000000 */
[----:B-1----:R-:W-:Y:S01]  /*3570*/  IMAD.WIDE R2, R23, 0x4, R2 ;  /* 0x0000000417027825 */ /* 0x002fe200078e0202 */
[----:B------:R-:W-:Y:S01]  /*3580*/  SHF.R.U32.HI R36, RZ, 0x4, R22 ;  /* 0x00000004ff247819 */ /* 0x000fe20000011616 */
[----:B------:R-:W-:Y:S01]  /*3590*/  LDS.128 R16, [R16+0x1800] ;  /* 0x0018000010107984 */ /* 0x000fe20000000c00 */
[----:B------:R-:W-:-:S03]  /*35a0*/  LOP3.LUT R37, R4, UR12, RZ, 0xfc, !PT ;  /* 0x0000000c04257c12 */ /* 0x000fc6000f8efcff */
[----:B------:R-:W1:Y:S01]  /*35b0*/  LDS.128 R20, [R20+0x1000] ;  /* 0x0010000014147984 */ /* 0x000e620000000c00 */
[----:B------:R-:W-:-:S03]  /*35c0*/  LOP3.LUT R38, R6, 0x3f0, RZ, 0xc0, !PT ;  /* 0x000003f006267812 */ /* 0x000fc600078ec0ff */
[----:B------:R-:W2:Y:S04]  /*35d0*/  LDS.128 R12, [R13+0x2000] ;  /* 0x002000000d0c7984 */ /* 0x000ea80000000c00 */
[----:B------:R-:W5:Y:S04]  /*35e0*/  LDS.128 R8, [R8+0x2800] ;  /* 0x0028000008087984 */ /* 0x000f680000000c00 */
[----:B------:R-:W1:Y:S01]  /*35f0*/  LDS.128 R4, [R5+0x3000] ;  /* 0x0030000005047984 */ /* 0x000e620000000c00 */
[----:B------:R-:W-:Y:S02]  /*3600*/  PLOP3.LUT P0, PT, PT, PT, UP0, 0x80, 0x0 ;  /* 0x000000000000781c */ /* 0x000fe40003f0f008 */
[----:B------:R-:W-:-:S02]  /*3610*/  PLOP3.LUT P1, PT, PT, PT, UP0, 0x80, 0x0 ;  /* 0x000000000000781c */ /* 0x000fc40003f2f008 */
[C---:B------:R-:W-:Y:S02]  /*3620*/  LOP3.LUT R35, R37.reuse, 0x8, RZ, 0xfc, !PT ;  /* 0x0000000825237812 */ /* 0x040fe400078efcff */
[C---:B------:R-:W-:Y:S01]  /*3630*/  ISETP.LT.AND P0, PT, R37.reuse, UR5, P0 ;  /* 0x0000000525007c0c */ /* 0x040fe20008701270 */
[--C-:B------:R-:W-:Y:S01]  /*3640*/  IMAD.WIDE R32, R37, 0x2000, R2.reuse ;  /* 0x0000200025207825 */ /* 0x100fe200078e0202 */
[C---:B------:R-:W-:Y:S02]  /*3650*/  ISETP.LT.AND P1, PT, R35.reuse, UR5, P1 ;  /* 0x0000000523007c0c */ /* 0x040fe40008f21270 */
[----:B------:R-:W-:Y:S01]  /*3660*/  LOP3.LUT R47, R0, 0x3c, RZ, 0xc0, !PT ;  /* 0x0000003c002f7812 */ /* 0x000fe200078ec0ff */
[----:B------:R-:W-:-:S04]  /*3670*/  IMAD.WIDE R34, R35, 0x2000, R2 ;  /* 0x0000200023227825 */ /* 0x000fc800078e0202 */
[----:B------:R-:W-:Y:S02]  /*3680*/  VIADD R39, R38, UR13 ;  /* 0x0000000d26277c36 */ /* 0x000fe40008000000 */
[----:B------:R-:W-:Y:S01]  /*3690*/  IMAD.WIDE.U32 R32, R47, 0x4, R32 ;  /* 0x000000042f207825 */ /* 0x000fe200078e0020 */
[----:B------:R-:W-:-:S03]  /*36a0*/  PLOP3.LUT P2, PT, PT, PT, UP0, 0x80, 0x0 ;  /* 0x000000000000781c */ /* 0x000fc60003f4f008 */
[----:B------:R-:W-:Y:S01]  /*36b0*/  IMAD.WIDE.U32 R34, R47, 0x4, R34 ;  /* 0x000000042f227825 */ /* 0x000fe200078e0022 */
[----:B------:R-:W-:-:S03]  /*36c0*/  PLOP3.LUT P3, PT, PT, PT, UP0, 0x80, 0x0 ;  /* 0x000000000000781c */ /* 0x000fc60003f6f008 */
[----:B------:R-:W-:Y:S01]  /*36d0*/  IMAD R0, R0, 0x4, R39 ;  /* 0x0000000400007824 */ /* 0x000fe200078e0227 */
[C---:B------:R-:W-:Y:S01]  /*36e0*/  LOP3.LUT R39, R37.reuse, 0x10, RZ, 0xfc, !PT ;  /* 0x0000001025277812 */ /* 0x040fe200078efcff */
[----:B------:R-:W-:Y:S01]  /*36f0*/  IMAD.U32 R45, RZ, RZ, UR12 ;  /* 0x0000000cff2d7e24 */ /* 0x000fe2000f8e00ff */
[C---:B------:R-:W-:Y:S01]  /*3700*/  LOP3.LUT R41, R37.reuse, 0x18, RZ, 0xfc, !PT ;  /* 0x0000001825297812 */ /* 0x040fe200078efcff */
[----:B---3--:R3:W-:Y:S01]  /*3710*/  @P0 STG.E.128 desc[UR14][R32.64], R24 ;  /* 0x0000001820000986 */ /* 0x0087e2000c101d0e */
[----:B------:R-:W-:Y:S02]  /*3720*/  PLOP3.LUT P4, PT, PT, PT, UP0, 0x80, 0x0 ;  /* 0x000000000000781c */ /* 0x000fe40003f8f008 */
[----:B------:R-:W-:Y:S01]  /*3730*/  LOP3.LUT R43, R37, 0x20, RZ, 0xfc, !PT ;  /* 0x00000020252b7812 */ /* 0x000fe200078efcff */
[----:B----4-:R4:W-:Y:S01]  /*3740*/  @P1 STG.E.128 desc[UR14][R34.64], R28 ;  /* 0x0000001c22001986 */ /* 0x0109e2000c101d0e */
[----:B------:R-:W-:Y:S02]  /*3750*/  PLOP3.LUT P5, PT, PT, PT, UP0, 0x80, 0x0 ;  /* 0x000000000000781c */ /* 0x000fe40003faf008 */
[----:B------:R-:W-:-:S02]  /*3760*/  PLOP3.LUT P0, PT, PT, PT, UP0, 0x80, 0x0 ;  /* 0x000000000000781c */ /* 0x000fc40003f0f008 */
[----:B------:R-:W-:Y:S02]  /*3770*/  ISETP.LT.AND P2, PT, R39, UR5, P2 ;  /* 0x0000000527007c0c */ /* 0x000fe40009741270 */
[----:B------:R-:W-:Y:S02]  /*3780*/  LOP3.LUT R45, R36, 0x38, R45, 0xfe, !PT ;  /* 0x00000038242d7812 */ /* 0x000fe400078efe2d */
[----:B------:R-:W-:Y:S02]  /*3790*/  PLOP3.LUT P1, PT, PT, PT, UP0, 0x80, 0x0 ;  /* 0x000000000000781c */ /* 0x000fe40003f2f008 */
[----:B------:R-:W-:Y:S02]  /*37a0*/  ISETP.LT.AND P3, PT, R41, UR5, P3 ;  /* 0x0000000529007c0c */ /* 0x000fe40009f61270 */
[C---:B---3--:R-:W-:Y:S02]  /*37b0*/  LOP3.LUT R33, R37.reuse, 0x28, RZ, 0xfc, !PT ;  /* 0x0000002825217812 */ /* 0x048fe400078efcff */
[----:B------:R-:W-:Y:S01]  /*37c0*/  LOP3.LUT R37, R37, 0x30, RZ, 0xfc, !PT ;  /* 0x0000003025257812 */ /* 0x000fe200078efcff */
[----:B------:R-:W-:Y:S01]  /*37d0*/  IMAD.WIDE R24, R39, 0x2000, R2 ;  /* 0x0000200027187825 */ /* 0x000fe200078e0202 */
[----:B------:R-:W-:-:S02]  /*37e0*/  ISETP.LT.AND P4, PT, R43, UR5, P4 ;  /* 0x000000052b007c0c */ /* 0x000fc4000a781270 */
[----:B------:R-:W-:Y:S01]  /*37f0*/  ISETP.LT.AND P5, PT, R33, UR5, P5 ;  /* 0x0000000521007c0c */ /* 0x000fe2000afa1270 */
[--C-:B------:R-:W-:Y:S01]  /*3800*/  IMAD.WIDE R26, R41, 0x2000, R2.reuse ;  /* 0x00002000291a7825 */ /* 0x100fe200078e0202 */
[----:B------:R-:W-:Y:S02]  /*3810*/  ISETP.LT.AND P0, PT, R37, UR5, P0 ;  /* 0x0000000525007c0c */ /* 0x000fe40008701270 */
[----:B------:R-:W-:Y:S01]  /*3820*/  ISETP.LT.AND P1, PT, R45, UR5, P1 ;  /* 0x000000052d007c0c */ /* 0x000fe20008f21270 */
[----:B----4-:R-:W-:-:S04]  /*3830*/  IMAD.WIDE R28, R43, 0x2000, R2 ;  /* 0x000020002b1c7825 */ /* 0x010fc800078e0202 */
[----:B------:R-:W-:-:S04]  /*3840*/  IMAD.WIDE R30, R33, 0x2000, R2 ;  /* 0x00002000211e7825 */ /* 0x000fc800078e0202 */
[----:B------:R-:W-:-:S04]  /*3850*/  IMAD.WIDE R32, R37, 0x2000, R2 ;  /* 0x0000200025207825 */ /* 0x000fc800078e0202 */
[----:B------:R-:W-:-:S04]  /*3860*/  IMAD.WIDE.U32 R24, R47, 0x4, R24 ;  /* 0x000000042f187825 */ /* 0x000fc800078e0018 */
[C---:B------:R-:W-:Y:S01]  /*3870*/  IMAD.WIDE.U32 R26, R47.reuse, 0x4, R26 ;  /* 0x000000042f1a7825 */ /* 0x040fe200078e001a */
[----:B-1----:R1:W-:Y:S03]  /*3880*/  @P2 STG.E.128 desc[UR14][R24.64], R20 ;  /* 0x0000001418002986 */ /* 0x0023e6000c101d0e */
[C---:B------:R-:W-:Y:S01]  /*3890*/  IMAD.WIDE.U32 R28, R47.reuse, 0x4, R28 ;  /* 0x000000042f1c7825 */ /* 0x040fe200078e001c */
[----:B------:R1:W-:Y:S03]  /*38a0*/  @P3 STG.E.128 desc[UR14][R26.64], R16 ;  /* 0x000000101a003986 */ /* 0x0003e6000c101d0e */
[C---:B------:R-:W-:Y:S01]  /*38b0*/  IMAD.WIDE.U32 R30, R47.reuse, 0x4, R30 ;  /* 0x000000042f1e7825 */ /* 0x040fe200078e001e */
[----:B--2---:R1:W-:Y:S03]  /*38c0*/  @P4 STG.E.128 desc[UR14][R28.64], R12 ;  /* 0x0000000c1c004986 */ /* 0x0043e6000c101d0e */
[----:B------:R-:W-:Y:S01]  /*38d0*/  IMAD.WIDE.U32 R32, R47, 0x4, R32 ;  /* 0x000000042f207825 */ /* 0x000fe200078e0020 */
[----:B-----5:R1:W-:Y:S04]  /*38e0*/  @P5 STG.E.128 desc[UR14][R30.64], R8 ;  /* 0x000000081e005986 */ /* 0x0203e8000c101d0e */
[----:B------:R1:W-:Y:S01]  /*38f0*/  @P0 STG.E.128 desc[UR14][R32.64], R4 ;  /* 0x0000000420000986 */ /* 0x0003e2000c101d0e */
[----:B------:R-:W-:Y:S05]  /*3900*/  @!P1 EXIT ;  /* 0x000000000000994d */ /* 0x000fea0003800000 */
[----:B-1----:R-:W1:Y:S01]  /*3910*/  LDS.128 R4, [R0+0x3800] ;  /* 0x0038000000047984 */ /* 0x002e620000000c00 */
[----:B------:R-:W-:-:S04]  /*3920*/  IMAD.WIDE R2, R45, 0x2000, R2 ;  /* 0x000020002d027825 */ /* 0x000fc800078e0202 */
[----:B------:R-:W-:-:S05]  /*3930*/  IMAD.WIDE.U32 R2, R47, 0x4, R2 ;  /* 0x000000042f027825 */ /* 0x000fca00078e0002 */
[----:B-1----:R-:W-:Y:S01]  /*3940*/  STG.E.128 desc[UR14][R2.64], R4 ;  /* 0x0000000402007986 */ /* 0x002fe2000c101d0e */
[----:B------:R-:W-:Y:S05]  /*3950*/  EXIT ;  /* 0x000000000000794d */ /* 0x000fea0003800000 */
.L_x_0:
[----:B------:R-:W-:-:S00]  /*3960*/  BRA `(.L_x_0) ;  /* 0xfffffffc00fc7947 */ /* 0x000fc0000383ffff */
[----:B------:R-:W-:-:S00]  /*3970*/  NOP ;  /* 0x0000000000007918 */ /* 0x000fc00000000000 */
        /* <DEDUP_REMOVED lines=8> */
.L_x_1:


//--------------------- .nv.shared.chunk_scaled_dot_kkt_fwd_kernel --------------------------
	.section	.nv.shared.chunk_scaled_dot_kkt_fwd_kernel,"aw",@nobits
	.sectionflags	@""
	.align	16
	.zero		1024


//--------------------- .nv.shared.reserved.0     --------------------------
	.section	.nv.shared.reserved.0,"aw",@nobits
	.weak		__nv_reservedSMEM_offset_0_alias
	.size		__nv_reservedSMEM_offset_0_alias, 0, 0
	.other		__nv_reservedSMEM_offset_0_alias,@"STO_CUDA_RESERVED_SHARED STV_DEFAULT"
__nv_reservedSMEM_offset_0_alias:
	.zero		0


//--------------------- .nv.constant0.chunk_scaled_dot_kkt_fwd_kernel --------------------------
	.section	.nv.constant0.chunk_scaled_dot_kkt_fwd_kernel,"a",@progbits
	.sectionflags	@""
	.align	4
.nv.constant0.chunk_scaled_dot_kkt_fwd_kernel:
	.zero		576


//--------------------- SYMBOLS --------------------------

	.type		.nv.reservedSmem.offset0,@object
	.size		.nv.reservedSmem.offset0,0x4
